//
// Generated by NVIDIA NVVM Compiler
//
// Compiler Build ID: CL-36424714
// Cuda compilation tools, release 13.0, V13.0.88
// Based on NVVM 20.0.0
//

.version 9.0
.target sm_100
.address_size 64

	// .globl	kernel_array_beam_slave_sincos
// _ZZ30kernel_array_beam_slave_sincosE6tmpsum has been demoted
// _ZZ39kernel_array_beam_slave_sincos_originalE6tmpsum has been demoted
.global .align 1 .b8 _ZN34_INTERNAL_f4986f72_4_k_cu_99c66ed84cuda3std3__45__cpo5beginE[1];
.global .align 1 .b8 _ZN34_INTERNAL_f4986f72_4_k_cu_99c66ed84cuda3std3__45__cpo3endE[1];
.global .align 1 .b8 _ZN34_INTERNAL_f4986f72_4_k_cu_99c66ed84cuda3std3__45__cpo6cbeginE[1];
.global .align 1 .b8 _ZN34_INTERNAL_f4986f72_4_k_cu_99c66ed84cuda3std3__45__cpo4cendE[1];
.global .align 1 .b8 _ZN34_INTERNAL_f4986f72_4_k_cu_99c66ed84cuda3std3__45__cpo6rbeginE[1];
.global .align 1 .b8 _ZN34_INTERNAL_f4986f72_4_k_cu_99c66ed84cuda3std3__45__cpo4rendE[1];
.global .align 1 .b8 _ZN34_INTERNAL_f4986f72_4_k_cu_99c66ed84cuda3std3__45__cpo7crbeginE[1];
.global .align 1 .b8 _ZN34_INTERNAL_f4986f72_4_k_cu_99c66ed84cuda3std3__45__cpo5crendE[1];
.global .align 1 .b8 _ZN34_INTERNAL_f4986f72_4_k_cu_99c66ed84cuda3std3__436_GLOBAL__N__f4986f72_4_k_cu_99c66ed86ignoreE[1];
.global .align 1 .b8 _ZN34_INTERNAL_f4986f72_4_k_cu_99c66ed84cuda3std3__419piecewise_constructE[1];
.global .align 1 .b8 _ZN34_INTERNAL_f4986f72_4_k_cu_99c66ed84cuda3std3__48in_placeE[1];
.global .align 1 .b8 _ZN34_INTERNAL_f4986f72_4_k_cu_99c66ed84cuda3std3__420unreachable_sentinelE[1];
.global .align 1 .b8 _ZN34_INTERNAL_f4986f72_4_k_cu_99c66ed84cuda3std3__47nulloptE[1];
.global .align 1 .b8 _ZN34_INTERNAL_f4986f72_4_k_cu_99c66ed84cuda3std3__48unexpectE[1];
.global .align 1 .b8 _ZN34_INTERNAL_f4986f72_4_k_cu_99c66ed84cuda3std6ranges3__45__cpo4swapE[1];
.global .align 1 .b8 _ZN34_INTERNAL_f4986f72_4_k_cu_99c66ed84cuda3std6ranges3__45__cpo9iter_moveE[1];
.global .align 1 .b8 _ZN34_INTERNAL_f4986f72_4_k_cu_99c66ed84cuda3std6ranges3__45__cpo5beginE[1];
.global .align 1 .b8 _ZN34_INTERNAL_f4986f72_4_k_cu_99c66ed84cuda3std6ranges3__45__cpo3endE[1];
.global .align 1 .b8 _ZN34_INTERNAL_f4986f72_4_k_cu_99c66ed84cuda3std6ranges3__45__cpo6cbeginE[1];
.global .align 1 .b8 _ZN34_INTERNAL_f4986f72_4_k_cu_99c66ed84cuda3std6ranges3__45__cpo4cendE[1];
.global .align 1 .b8 _ZN34_INTERNAL_f4986f72_4_k_cu_99c66ed84cuda3std6ranges3__45__cpo7advanceE[1];
.global .align 1 .b8 _ZN34_INTERNAL_f4986f72_4_k_cu_99c66ed84cuda3std6ranges3__45__cpo9iter_swapE[1];
.global .align 1 .b8 _ZN34_INTERNAL_f4986f72_4_k_cu_99c66ed84cuda3std6ranges3__45__cpo4nextE[1];
.global .align 1 .b8 _ZN34_INTERNAL_f4986f72_4_k_cu_99c66ed84cuda3std6ranges3__45__cpo4prevE[1];
.global .align 1 .b8 _ZN34_INTERNAL_f4986f72_4_k_cu_99c66ed84cuda3std6ranges3__45__cpo4dataE[1];
.global .align 1 .b8 _ZN34_INTERNAL_f4986f72_4_k_cu_99c66ed84cuda3std6ranges3__45__cpo5cdataE[1];
.global .align 1 .b8 _ZN34_INTERNAL_f4986f72_4_k_cu_99c66ed84cuda3std6ranges3__45__cpo4sizeE[1];
.global .align 1 .b8 _ZN34_INTERNAL_f4986f72_4_k_cu_99c66ed84cuda3std6ranges3__45__cpo5ssizeE[1];
.global .align 1 .b8 _ZN34_INTERNAL_f4986f72_4_k_cu_99c66ed84cuda3std6ranges3__45__cpo8distanceE[1];
.global .align 1 .b8 _ZN34_INTERNAL_f4986f72_4_k_cu_99c66ed86thrust24THRUST_300001_SM_1000_NS6system6detail10sequential3seqE[1];
.global .align 1 .b8 _ZN34_INTERNAL_f4986f72_4_k_cu_99c66ed86thrust24THRUST_300001_SM_1000_NS12placeholders2_1E[1];
.global .align 1 .b8 _ZN34_INTERNAL_f4986f72_4_k_cu_99c66ed86thrust24THRUST_300001_SM_1000_NS12placeholders2_2E[1];
.global .align 1 .b8 _ZN34_INTERNAL_f4986f72_4_k_cu_99c66ed86thrust24THRUST_300001_SM_1000_NS12placeholders2_3E[1];
.global .align 1 .b8 _ZN34_INTERNAL_f4986f72_4_k_cu_99c66ed86thrust24THRUST_300001_SM_1000_NS12placeholders2_4E[1];
.global .align 1 .b8 _ZN34_INTERNAL_f4986f72_4_k_cu_99c66ed86thrust24THRUST_300001_SM_1000_NS12placeholders2_5E[1];
.global .align 1 .b8 _ZN34_INTERNAL_f4986f72_4_k_cu_99c66ed86thrust24THRUST_300001_SM_1000_NS12placeholders2_6E[1];
.global .align 1 .b8 _ZN34_INTERNAL_f4986f72_4_k_cu_99c66ed86thrust24THRUST_300001_SM_1000_NS12placeholders2_7E[1];
.global .align 1 .b8 _ZN34_INTERNAL_f4986f72_4_k_cu_99c66ed86thrust24THRUST_300001_SM_1000_NS12placeholders2_8E[1];
.global .align 1 .b8 _ZN34_INTERNAL_f4986f72_4_k_cu_99c66ed86thrust24THRUST_300001_SM_1000_NS12placeholders2_9E[1];
.global .align 1 .b8 _ZN34_INTERNAL_f4986f72_4_k_cu_99c66ed86thrust24THRUST_300001_SM_1000_NS12placeholders3_10E[1];
.global .align 4 .b8 __cudart_i2opi_f[24] = {65, 144, 67, 60, 153, 149, 98, 219, 192, 221, 52, 245, 209, 87, 39, 252, 41, 21, 68, 78, 110, 131, 249, 162};

.visible .entry kernel_array_beam_slave_sincos(
	.param .u32 kernel_array_beam_slave_sincos_param_0,
	.param .f32 kernel_array_beam_slave_sincos_param_1,
	.param .f32 kernel_array_beam_slave_sincos_param_2,
	.param .f32 kernel_array_beam_slave_sincos_param_3,
	.param .u64 .ptr .align 1 kernel_array_beam_slave_sincos_param_4,
	.param .u64 .ptr .align 1 kernel_array_beam_slave_sincos_param_5,
	.param .u64 .ptr .align 1 kernel_array_beam_slave_sincos_param_6,
	.param .u64 .ptr .align 1 kernel_array_beam_slave_sincos_param_7,
	.param .u32 kernel_array_beam_slave_sincos_param_8
)
{
	.local .align 4 .b8 	__local_depot0[28];
	.reg .b64 	%SP;
	.reg .b64 	%SPL;
	.reg .pred 	%p<16>;
	.reg .b32 	%r<56>;
	.reg .b32 	%f<50>;
	.reg .b64 	%rd<30>;
	.reg .b64 	%fd<3>;
	// demoted variable
	.shared .align 4 .b8 _ZZ30kernel_array_beam_slave_sincosE6tmpsum[4000];
	mov.u64 	%SPL, __local_depot0;
	ld.param.u32 	%r21, [kernel_array_beam_slave_sincos_param_0];
	ld.param.f32 	%f7, [kernel_array_beam_slave_sincos_param_1];
	ld.param.f32 	%f8, [kernel_array_beam_slave_sincos_param_2];
	ld.param.f32 	%f9, [kernel_array_beam_slave_sincos_param_3];
	ld.param.u64 	%rd9, [kernel_array_beam_slave_sincos_param_4];
	ld.param.u64 	%rd10, [kernel_array_beam_slave_sincos_param_5];
	ld.param.u64 	%rd11, [kernel_array_beam_slave_sincos_param_6];
	ld.param.u64 	%rd12, [kernel_array_beam_slave_sincos_param_7];
	ld.param.u32 	%r55, [kernel_array_beam_slave_sincos_param_8];
	add.u64 	%rd1, %SPL, 0;
	mov.u32 	%r1, %tid.x;
	shl.b32 	%r22, %r1, 3;
	mov.u32 	%r23, _ZZ30kernel_array_beam_slave_sincosE6tmpsum;
	add.s32 	%r2, %r23, %r22;
	mov.b32 	%r24, 0;
	st.shared.u32 	[%r2], %r24;
	st.shared.u32 	[%r2+4], %r24;
	setp.ge.s32 	%p1, %r1, %r21;
	@%p1 bra 	$L__BB0_10;
	mul.wide.u32 	%rd17, %r1, 4;
	add.s64 	%rd14, %rd9, %rd17;
	// begin inline asm
	ld.global.nc.f32 %f10, [%rd14];
	// end inline asm
	add.s64 	%rd15, %rd10, %rd17;
	// begin inline asm
	ld.global.nc.f32 %f11, [%rd15];
	// end inline asm
	mul.f32 	%f13, %f8, %f11;
	fma.rn.f32 	%f14, %f7, %f10, %f13;
	add.s64 	%rd16, %rd11, %rd17;
	// begin inline asm
	ld.global.nc.f32 %f12, [%rd16];
	// end inline asm
	fma.rn.f32 	%f1, %f9, %f12, %f14;
	mul.f32 	%f15, %f1, 0f3F22F983;
	cvt.rni.s32.f32 	%r54, %f15;
	cvt.rn.f32.s32 	%f16, %r54;
	fma.rn.f32 	%f17, %f16, 0fBFC90FDA, %f1;
	fma.rn.f32 	%f18, %f16, 0fB3A22168, %f17;
	fma.rn.f32 	%f49, %f16, 0fA7C234C5, %f18;
	abs.f32 	%f3, %f1;
	setp.ltu.f32 	%p2, %f3, 0f47CE4780;
	@%p2 bra 	$L__BB0_9;
	setp.neu.f32 	%p3, %f3, 0f7F800000;
	@%p3 bra 	$L__BB0_4;
	mov.f32 	%f21, 0f00000000;
	mul.rn.f32 	%f49, %f1, %f21;
	mov.b32 	%r54, 0;
	bra.uni 	$L__BB0_9;
$L__BB0_4:
	mov.b32 	%r4, %f1;
	shl.b32 	%r26, %r4, 8;
	or.b32  	%r5, %r26, -2147483648;
	mov.b64 	%rd29, 0;
	mov.b32 	%r51, 0;
	mov.u64 	%rd27, __cudart_i2opi_f;
	mov.u64 	%rd28, %rd1;
$L__BB0_5:
	.pragma "nounroll";
	ld.global.nc.u32 	%r27, [%rd27];
	mad.wide.u32 	%rd20, %r27, %r5, %rd29;
	shr.u64 	%rd29, %rd20, 32;
	st.local.u32 	[%rd28], %rd20;
	add.s32 	%r51, %r51, 1;
	add.s64 	%rd28, %rd28, 4;
	add.s64 	%rd27, %rd27, 4;
	setp.ne.s32 	%p4, %r51, 6;
	@%p4 bra 	$L__BB0_5;
	shr.u32 	%r28, %r4, 23;
	st.local.u32 	[%rd1+24], %rd29;
	and.b32  	%r8, %r28, 31;
	and.b32  	%r29, %r28, 224;
	add.s32 	%r30, %r29, -128;
	shr.u32 	%r31, %r30, 5;
	mul.wide.u32 	%rd21, %r31, 4;
	sub.s64 	%rd8, %rd1, %rd21;
	ld.local.u32 	%r52, [%rd8+24];
	ld.local.u32 	%r53, [%rd8+20];
	setp.eq.s32 	%p5, %r8, 0;
	@%p5 bra 	$L__BB0_8;
	shf.l.wrap.b32 	%r52, %r53, %r52, %r8;
	ld.local.u32 	%r32, [%rd8+16];
	shf.l.wrap.b32 	%r53, %r32, %r53, %r8;
$L__BB0_8:
	shr.u32 	%r33, %r52, 30;
	shf.l.wrap.b32 	%r34, %r53, %r52, 2;
	shl.b32 	%r35, %r53, 2;
	shr.u32 	%r36, %r34, 31;
	add.s32 	%r37, %r36, %r33;
	neg.s32 	%r38, %r37;
	setp.lt.s32 	%p6, %r4, 0;
	selp.b32 	%r54, %r38, %r37, %p6;
	xor.b32  	%r39, %r34, %r4;
	shr.s32 	%r40, %r34, 31;
	xor.b32  	%r41, %r40, %r34;
	xor.b32  	%r42, %r40, %r35;
	cvt.u64.u32 	%rd22, %r41;
	shl.b64 	%rd23, %rd22, 32;
	cvt.u64.u32 	%rd24, %r42;
	or.b64  	%rd25, %rd23, %rd24;
	cvt.rn.f64.s64 	%fd1, %rd25;
	mul.f64 	%fd2, %fd1, 0d3BF921FB54442D19;
	cvt.rn.f32.f64 	%f19, %fd2;
	neg.f32 	%f20, %f19;
	setp.lt.s32 	%p7, %r39, 0;
	selp.f32 	%f49, %f20, %f19, %p7;
$L__BB0_9:
	mul.f32 	%f22, %f49, %f49;
	fma.rn.f32 	%f23, %f22, 0f37CBAC00, 0fBAB607ED;
	fma.rn.f32 	%f24, %f23, %f22, 0f3D2AAABB;
	fma.rn.f32 	%f25, %f24, %f22, 0fBEFFFFFF;
	fma.rn.f32 	%f26, %f25, %f22, 0f3F800000;
	fma.rn.f32 	%f27, %f22, %f49, 0f00000000;
	fma.rn.f32 	%f28, %f22, 0fB94D4153, 0f3C0885E4;
	fma.rn.f32 	%f29, %f28, %f22, 0fBE2AAAA8;
	fma.rn.f32 	%f30, %f29, %f27, %f49;
	and.b32  	%r44, %r54, 1;
	setp.eq.b32 	%p8, %r44, 1;
	selp.f32 	%f31, %f26, %f30, %p8;
	selp.f32 	%f32, %f30, %f26, %p8;
	and.b32  	%r45, %r54, 2;
	setp.eq.s32 	%p9, %r45, 0;
	neg.f32 	%f33, %f31;
	selp.f32 	%f34, %f31, %f33, %p9;
	add.s32 	%r46, %r54, 1;
	and.b32  	%r47, %r46, 2;
	setp.eq.s32 	%p10, %r47, 0;
	neg.f32 	%f35, %f32;
	selp.f32 	%f36, %f32, %f35, %p10;
	ld.shared.f32 	%f37, [%r2];
	add.f32 	%f38, %f37, %f34;
	st.shared.f32 	[%r2], %f38;
	ld.shared.f32 	%f39, [%r2+4];
	add.f32 	%f40, %f39, %f36;
	st.shared.f32 	[%r2+4], %f40;
$L__BB0_10:
	bar.sync 	0;
	setp.lt.s32 	%p11, %r55, 2;
	@%p11 bra 	$L__BB0_16;
	mov.u32 	%r17, %ntid.x;
$L__BB0_12:
	mov.u32 	%r18, %r55;
	shr.u32 	%r55, %r18, 1;
	setp.ge.u32 	%p12, %r1, %r55;
	@%p12 bra 	$L__BB0_15;
	add.s32 	%r48, %r55, %r1;
	setp.ge.u32 	%p13, %r48, %r17;
	@%p13 bra 	$L__BB0_15;
	ld.shared.f32 	%f41, [%r2];
	shl.b32 	%r49, %r55, 3;
	add.s32 	%r50, %r2, %r49;
	ld.shared.f32 	%f42, [%r50];
	add.f32 	%f43, %f41, %f42;
	st.shared.f32 	[%r2], %f43;
	ld.shared.f32 	%f44, [%r2+4];
	ld.shared.f32 	%f45, [%r50+4];
	add.f32 	%f46, %f44, %f45;
	st.shared.f32 	[%r2+4], %f46;
$L__BB0_15:
	bar.sync 	0;
	setp.gt.u32 	%p14, %r18, 3;
	@%p14 bra 	$L__BB0_12;
$L__BB0_16:
	setp.ne.s32 	%p15, %r1, 0;
	@%p15 bra 	$L__BB0_18;
	cvta.to.global.u64 	%rd26, %rd12;
	ld.shared.f32 	%f47, [_ZZ30kernel_array_beam_slave_sincosE6tmpsum];
	st.global.f32 	[%rd26], %f47;
	ld.shared.f32 	%f48, [_ZZ30kernel_array_beam_slave_sincosE6tmpsum+4];
	st.global.f32 	[%rd26+4], %f48;
$L__BB0_18:
	ret;

}
	// .globl	kernel_array_beam_slave_sincos_original
.visible .entry kernel_array_beam_slave_sincos_original(
	.param .u32 kernel_array_beam_slave_sincos_original_param_0,
	.param .f32 kernel_array_beam_slave_sincos_original_param_1,
	.param .f32 kernel_array_beam_slave_sincos_original_param_2,
	.param .f32 kernel_array_beam_slave_sincos_original_param_3,
	.param .u64 .ptr .align 1 kernel_array_beam_slave_sincos_original_param_4,
	.param .u64 .ptr .align 1 kernel_array_beam_slave_sincos_original_param_5,
	.param .u64 .ptr .align 1 kernel_array_beam_slave_sincos_original_param_6,
	.param .u64 .ptr .align 1 kernel_array_beam_slave_sincos_original_param_7,
	.param .u32 kernel_array_beam_slave_sincos_original_param_8
)
{
	.local .align 4 .b8 	__local_depot1[28];
	.reg .b64 	%SP;
	.reg .b64 	%SPL;
	.reg .pred 	%p<16>;
	.reg .b32 	%r<55>;
	.reg .b32 	%f<46>;
	.reg .b64 	%rd<30>;
	.reg .b64 	%fd<3>;
	// demoted variable
	.shared .align 4 .b8 _ZZ39kernel_array_beam_slave_sincos_originalE6tmpsum[4000];
	mov.u64 	%SPL, __local_depot1;
	ld.param.u32 	%r21, [kernel_array_beam_slave_sincos_original_param_0];
	ld.param.f32 	%f7, [kernel_array_beam_slave_sincos_original_param_1];
	ld.param.f32 	%f8, [kernel_array_beam_slave_sincos_original_param_2];
	ld.param.f32 	%f9, [kernel_array_beam_slave_sincos_original_param_3];
	ld.param.u64 	%rd9, [kernel_array_beam_slave_sincos_original_param_4];
	ld.param.u64 	%rd10, [kernel_array_beam_slave_sincos_original_param_5];
	ld.param.u64 	%rd11, [kernel_array_beam_slave_sincos_original_param_6];
	ld.param.u64 	%rd12, [kernel_array_beam_slave_sincos_original_param_7];
	ld.param.u32 	%r54, [kernel_array_beam_slave_sincos_original_param_8];
	add.u64 	%rd1, %SPL, 0;
	mov.u32 	%r1, %tid.x;
	setp.ge.u32 	%p1, %r1, %r21;
	shl.b32 	%r22, %r1, 3;
	mov.u32 	%r23, _ZZ39kernel_array_beam_slave_sincos_originalE6tmpsum;
	add.s32 	%r2, %r23, %r22;
	@%p1 bra 	$L__BB1_10;
	mul.wide.u32 	%rd17, %r1, 4;
	add.s64 	%rd14, %rd9, %rd17;
	// begin inline asm
	ld.global.nc.f32 %f10, [%rd14];
	// end inline asm
	add.s64 	%rd15, %rd10, %rd17;
	// begin inline asm
	ld.global.nc.f32 %f11, [%rd15];
	// end inline asm
	mul.f32 	%f13, %f8, %f11;
	fma.rn.f32 	%f14, %f7, %f10, %f13;
	add.s64 	%rd16, %rd11, %rd17;
	// begin inline asm
	ld.global.nc.f32 %f12, [%rd16];
	// end inline asm
	fma.rn.f32 	%f1, %f9, %f12, %f14;
	mul.f32 	%f15, %f1, 0f3F22F983;
	cvt.rni.s32.f32 	%r53, %f15;
	cvt.rn.f32.s32 	%f16, %r53;
	fma.rn.f32 	%f17, %f16, 0fBFC90FDA, %f1;
	fma.rn.f32 	%f18, %f16, 0fB3A22168, %f17;
	fma.rn.f32 	%f45, %f16, 0fA7C234C5, %f18;
	abs.f32 	%f3, %f1;
	setp.ltu.f32 	%p2, %f3, 0f47CE4780;
	@%p2 bra 	$L__BB1_9;
	setp.neu.f32 	%p3, %f3, 0f7F800000;
	@%p3 bra 	$L__BB1_4;
	mov.f32 	%f21, 0f00000000;
	mul.rn.f32 	%f45, %f1, %f21;
	mov.b32 	%r53, 0;
	bra.uni 	$L__BB1_9;
$L__BB1_4:
	mov.b32 	%r4, %f1;
	shl.b32 	%r25, %r4, 8;
	or.b32  	%r5, %r25, -2147483648;
	mov.b64 	%rd29, 0;
	mov.b32 	%r50, 0;
	mov.u64 	%rd27, __cudart_i2opi_f;
	mov.u64 	%rd28, %rd1;
$L__BB1_5:
	.pragma "nounroll";
	ld.global.nc.u32 	%r26, [%rd27];
	mad.wide.u32 	%rd20, %r26, %r5, %rd29;
	shr.u64 	%rd29, %rd20, 32;
	st.local.u32 	[%rd28], %rd20;
	add.s32 	%r50, %r50, 1;
	add.s64 	%rd28, %rd28, 4;
	add.s64 	%rd27, %rd27, 4;
	setp.ne.s32 	%p4, %r50, 6;
	@%p4 bra 	$L__BB1_5;
	shr.u32 	%r27, %r4, 23;
	st.local.u32 	[%rd1+24], %rd29;
	and.b32  	%r8, %r27, 31;
	and.b32  	%r28, %r27, 224;
	add.s32 	%r29, %r28, -128;
	shr.u32 	%r30, %r29, 5;
	mul.wide.u32 	%rd21, %r30, 4;
	sub.s64 	%rd8, %rd1, %rd21;
	ld.local.u32 	%r51, [%rd8+24];
	ld.local.u32 	%r52, [%rd8+20];
	setp.eq.s32 	%p5, %r8, 0;
	@%p5 bra 	$L__BB1_8;
	shf.l.wrap.b32 	%r51, %r52, %r51, %r8;
	ld.local.u32 	%r31, [%rd8+16];
	shf.l.wrap.b32 	%r52, %r31, %r52, %r8;
$L__BB1_8:
	shr.u32 	%r32, %r51, 30;
	shf.l.wrap.b32 	%r33, %r52, %r51, 2;
	shl.b32 	%r34, %r52, 2;
	shr.u32 	%r35, %r33, 31;
	add.s32 	%r36, %r35, %r32;
	neg.s32 	%r37, %r36;
	setp.lt.s32 	%p6, %r4, 0;
	selp.b32 	%r53, %r37, %r36, %p6;
	xor.b32  	%r38, %r33, %r4;
	shr.s32 	%r39, %r33, 31;
	xor.b32  	%r40, %r39, %r33;
	xor.b32  	%r41, %r39, %r34;
	cvt.u64.u32 	%rd22, %r40;
	shl.b64 	%rd23, %rd22, 32;
	cvt.u64.u32 	%rd24, %r41;
	or.b64  	%rd25, %rd23, %rd24;
	cvt.rn.f64.s64 	%fd1, %rd25;
	mul.f64 	%fd2, %fd1, 0d3BF921FB54442D19;
	cvt.rn.f32.f64 	%f19, %fd2;
	neg.f32 	%f20, %f19;
	setp.lt.s32 	%p7, %r38, 0;
	selp.f32 	%f45, %f20, %f19, %p7;
$L__BB1_9:
	mul.f32 	%f22, %f45, %f45;
	fma.rn.f32 	%f23, %f22, 0f37CBAC00, 0fBAB607ED;
	fma.rn.f32 	%f24, %f23, %f22, 0f3D2AAABB;
	fma.rn.f32 	%f25, %f24, %f22, 0fBEFFFFFF;
	fma.rn.f32 	%f26, %f25, %f22, 0f3F800000;
	fma.rn.f32 	%f27, %f22, %f45, 0f00000000;
	fma.rn.f32 	%f28, %f22, 0fB94D4153, 0f3C0885E4;
	fma.rn.f32 	%f29, %f28, %f22, 0fBE2AAAA8;
	fma.rn.f32 	%f30, %f29, %f27, %f45;
	and.b32  	%r43, %r53, 1;
	setp.eq.b32 	%p8, %r43, 1;
	selp.f32 	%f31, %f26, %f30, %p8;
	selp.f32 	%f32, %f30, %f26, %p8;
	and.b32  	%r44, %r53, 2;
	setp.eq.s32 	%p9, %r44, 0;
	neg.f32 	%f33, %f31;
	selp.f32 	%f34, %f31, %f33, %p9;
	add.s32 	%r45, %r53, 1;
	and.b32  	%r46, %r45, 2;
	setp.eq.s32 	%p10, %r46, 0;
	neg.f32 	%f35, %f32;
	selp.f32 	%f36, %f32, %f35, %p10;
	st.shared.f32 	[%r2], %f34;
	st.shared.f32 	[%r2+4], %f36;
$L__BB1_10:
	bar.sync 	0;
	setp.lt.s32 	%p11, %r54, 2;
	@%p11 bra 	$L__BB1_16;
	mov.u32 	%r17, %ntid.x;
$L__BB1_12:
	mov.u32 	%r18, %r54;
	shr.u32 	%r54, %r18, 1;
	setp.ge.u32 	%p12, %r1, %r54;
	@%p12 bra 	$L__BB1_15;
	add.s32 	%r47, %r54, %r1;
	setp.ge.u32 	%p13, %r47, %r17;
	@%p13 bra 	$L__BB1_15;
	ld.shared.f32 	%f37, [%r2];
	shl.b32 	%r48, %r54, 3;
	add.s32 	%r49, %r2, %r48;
	ld.shared.f32 	%f38, [%r49];
	add.f32 	%f39, %f37, %f38;
	st.shared.f32 	[%r2], %f39;
	ld.shared.f32 	%f40, [%r2+4];
	ld.shared.f32 	%f41, [%r49+4];
	add.f32 	%f42, %f40, %f41;
	st.shared.f32 	[%r2+4], %f42;
$L__BB1_15:
	bar.sync 	0;
	setp.gt.u32 	%p14, %r18, 3;
	@%p14 bra 	$L__BB1_12;
$L__BB1_16:
	setp.ne.s32 	%p15, %r1, 0;
	@%p15 bra 	$L__BB1_18;
	cvta.to.global.u64 	%rd26, %rd12;
	ld.shared.f32 	%f43, [_ZZ39kernel_array_beam_slave_sincos_originalE6tmpsum];
	st.global.f32 	[%rd26], %f43;
	ld.shared.f32 	%f44, [_ZZ39kernel_array_beam_slave_sincos_originalE6tmpsum+4];
	st.global.f32 	[%rd26+4], %f44;
$L__BB1_18:
	ret;

}
	// .globl	_ZN3cub18CUB_300001_SM_10006detail11EmptyKernelIvEEvv
.visible .entry _ZN3cub18CUB_300001_SM_10006detail11EmptyKernelIvEEvv()
{


	ret;

}


// ===== COMPILED SASS (sm_100) =====

	.target	sm_100

	.elftype	@"ET_EXEC"


//--------------------- .note.nv.tkinfo           --------------------------
	.section	.note.nv.tkinfo,"",@"SHT_NOTE"
	.sectionflags	@"SHF_NOTE_NV_TKINFO"
	.tkinfo
        /*0018*/ 	.word	0x00000002
        /*0030*/ 	.string	""
        /*0030*/ 	.string	"ptxas"
        /*0030*/ 	.string	"Cuda compilation tools, release 13.0, V13.0.88"
        /*0030*/ 	.string	"Build cuda_13.0.r13.0/compiler.36424714_0"
        /*0030*/ 	.string	"-arch sm_100 -m 64 "



//--------------------- .note.nv.cuinfo           --------------------------
	.section	.note.nv.cuinfo,"",@"SHT_NOTE"
	.sectionflags	@"SHF_NOTE_NV_CUINFO"
        /*0018*/ 	.short	0x0002
        /*001a*/ 	.short	0x0064
        /*001c*/ 	.short	0x0082
	.zero		2


//--------------------- .nv.info                  --------------------------
	.section	.nv.info,"",@"SHT_CUDA_INFO"
	.align	4


	//----- nvinfo : EIATTR_REGCOUNT
	.align		4
        /*0000*/ 	.byte	0x04, 0x2f
        /*0002*/ 	.short	(.L_42 - .L_41)
	.align		4
.L_41:
        /*0004*/ 	.word	index@(kernel_array_beam_slave_sincos)
        /*0008*/ 	.word	0x00000014


	//----- nvinfo : EIATTR_FRAME_SIZE
	.align		4
.L_42:
        /*000c*/ 	.byte	0x04, 0x11
        /*000e*/ 	.short	(.L_44 - .L_43)
	.align		4
.L_43:
        /*0010*/ 	.word	index@(kernel_array_beam_slave_sincos)
        /*0014*/ 	.word	0x00000000


	//----- nvinfo : EIATTR_REGCOUNT
	.align		4
.L_44:
        /*0018*/ 	.byte	0x04, 0x2f
        /*001a*/ 	.short	(.L_46 - .L_45)
	.align		4
.L_45:
        /*001c*/ 	.word	index@(kernel_array_beam_slave_sincos_original)
        /*0020*/ 	.word	0x00000014


	//----- nvinfo : EIATTR_FRAME_SIZE
	.align		4
.L_46:
        /*0024*/ 	.byte	0x04, 0x11
        /*0026*/ 	.short	(.L_48 - .L_47)
	.align		4
.L_47:
        /*0028*/ 	.word	index@(kernel_array_beam_slave_sincos_original)
        /*002c*/ 	.word	0x00000000


	//----- nvinfo : EIATTR_REGCOUNT
	.align		4
.L_48:
        /*0030*/ 	.byte	0x04, 0x2f
        /*0032*/ 	.short	(.L_50 - .L_49)
	.align		4
.L_49:
        /*0034*/ 	.word	index@(_ZN3cub18CUB_300001_SM_10006detail11EmptyKernelIvEEvv)
        /*0038*/ 	.word	0x00000004


	//----- nvinfo : EIATTR_FRAME_SIZE
	.align		4
.L_50:
        /*003c*/ 	.byte	0x04, 0x11
        /*003e*/ 	.short	(.L_52 - .L_51)
	.align		4
.L_51:
        /*0040*/ 	.word	index@(_ZN3cub18CUB_300001_SM_10006detail11EmptyKernelIvEEvv)
        /*0044*/ 	.word	0x00000000


	//----- nvinfo : EIATTR_MIN_STACK_SIZE
	.align		4
.L_52:
        /*0048*/ 	.byte	0x04, 0x12
        /*004a*/ 	.short	(.L_54 - .L_53)
	.align		4
.L_53:
        /*004c*/ 	.word	index@(_ZN3cub18CUB_300001_SM_10006detail11EmptyKernelIvEEvv)
        /*0050*/ 	.word	0x00000000


	//----- nvinfo : EIATTR_MIN_STACK_SIZE
	.align		4
.L_54:
        /*0054*/ 	.byte	0x04, 0x12
        /*0056*/ 	.short	(.L_56 - .L_55)
	.align		4
.L_55:
        /*0058*/ 	.word	index@(kernel_array_beam_slave_sincos_original)
        /*005c*/ 	.word	0x00000000


	//----- nvinfo : EIATTR_MIN_STACK_SIZE
	.align		4
.L_56:
        /*0060*/ 	.byte	0x04, 0x12
        /*0062*/ 	.short	(.L_58 - .L_57)
	.align		4
.L_57:
        /*0064*/ 	.word	index@(kernel_array_beam_slave_sincos)
        /*0068*/ 	.word	0x00000000
.L_58:


//--------------------- .nv.compat                --------------------------
	.section	.nv.compat,"",@"SHT_CUDA_COMPAT_INFO"
	.align	4
        /*0000*/ 	.byte	0x02, 0x09, 0x00, 0x00, 0x02, 0x02, 0x01, 0x00, 0x02, 0x05, 0x05, 0x00, 0x03, 0x07, 0x01, 0x01
        /*0010*/ 	.byte	0x02, 0x03, 0x00, 0x00, 0x02, 0x06, 0x01, 0x00, 0x04, 0x0b, 0x08, 0x00, 0x01, 0x00, 0x00, 0x00
        /*0020*/ 	.byte	0x00, 0x00, 0x00, 0x00


//--------------------- .nv.info._ZN3cub18CUB_300001_SM_10006detail11EmptyKernelIvEEvv --------------------------
	.section	.nv.info._ZN3cub18CUB_300001_SM_10006detail11EmptyKernelIvEEvv,"",@"SHT_CUDA_INFO"
	.sectionflags	@""
	.align	4


	//----- nvinfo : EIATTR_CUDA_API_VERSION
	.align		4
        /*0000*/ 	.byte	0x04, 0x37
        /*0002*/ 	.short	(.L_60 - .L_59)
.L_59:
        /*0004*/ 	.word	0x00000082


	//----- nvinfo : EIATTR_SPARSE_MMA_MASK
	.align		4
.L_60:
        /*0008*/ 	.byte	0x03, 0x50
        /*000a*/ 	.short	0x0000


	//----- nvinfo : EIATTR_MAXREG_COUNT
	.align		4
        /*000c*/ 	.byte	0x03, 0x1b
        /*000e*/ 	.short	0x00ff


	//----- nvinfo : EIATTR_MERCURY_ISA_VERSION
	.align		4
        /*0010*/ 	.byte	0x03, 0x5f
        /*0012*/ 	.short	0x0101


	//----- nvinfo : EIATTR_VRC_CTA_INIT_COUNT
	.align		4
        /*0014*/ 	.byte	0x02, 0x4a
	.zero		1
	.zero		1


	//----- nvinfo : EIATTR_EXIT_INSTR_OFFSETS
	.align		4
        /*0018*/ 	.byte	0x04, 0x1c
        /*001a*/ 	.short	(.L_62 - .L_61)


	//   ....[0]....
.L_61:
        /*001c*/ 	.word	0x00000010


	//----- nvinfo : EIATTR_SW_WAR
	.align		4
.L_62:
        /*0020*/ 	.byte	0x04, 0x36
        /*0022*/ 	.short	(.L_64 - .L_63)
.L_63:
        /*0024*/ 	.word	0x00000008
.L_64:


//--------------------- .nv.info.kernel_array_beam_slave_sincos_original --------------------------
	.section	.nv.info.kernel_array_beam_slave_sincos_original,"",@"SHT_CUDA_INFO"
	.sectionflags	@""
	.align	4


	//----- nvinfo : EIATTR_CUDA_API_VERSION
	.align		4
        /*0000*/ 	.byte	0x04, 0x37
        /*0002*/ 	.short	(.L_66 - .L_65)
.L_65:
        /*0004*/ 	.word	0x00000082


	//----- nvinfo : EIATTR_KPARAM_INFO
	.align		4
.L_66:
        /*0008*/ 	.byte	0x04, 0x17
        /*000a*/ 	.short	(.L_68 - .L_67)
.L_67:
        /*000c*/ 	.word	0x00000000
        /*0010*/ 	.short	0x0008
        /*0012*/ 	.short	0x0030
        /*0014*/ 	.byte	0x00, 0xf0, 0x11, 0x00


	//----- nvinfo : EIATTR_KPARAM_INFO
	.align		4
.L_68:
        /*0018*/ 	.byte	0x04, 0x17
        /*001a*/ 	.short	(.L_70 - .L_69)
.L_69:
        /*001c*/ 	.word	0x00000000
        /*0020*/ 	.short	0x0007
        /*0022*/ 	.short	0x0028
        /*0024*/ 	.byte	0x00, 0xf5, 0x21, 0x00


	//----- nvinfo : EIATTR_KPARAM_INFO
	.align		4
.L_70:
        /*0028*/ 	.byte	0x04, 0x17
        /*002a*/ 	.short	(.L_72 - .L_71)
.L_71:
        /*002c*/ 	.word	0x00000000
        /*0030*/ 	.short	0x0006
        /*0032*/ 	.short	0x0020
        /*0034*/ 	.byte	0x00, 0xf5, 0x21, 0x00


	//----- nvinfo : EIATTR_KPARAM_INFO
	.align		4
.L_72:
        /*0038*/ 	.byte	0x04, 0x17
        /*003a*/ 	.short	(.L_74 - .L_73)
.L_73:
        /*003c*/ 	.word	0x00000000
        /*0040*/ 	.short	0x0005
        /*0042*/ 	.short	0x0018
        /*0044*/ 	.byte	0x00, 0xf5, 0x21, 0x00


	//----- nvinfo : EIATTR_KPARAM_INFO
	.align		4
.L_74:
        /*0048*/ 	.byte	0x04, 0x17
        /*004a*/ 	.short	(.L_76 - .L_75)
.L_75:
        /*004c*/ 	.word	0x00000000
        /*0050*/ 	.short	0x0004
        /*0052*/ 	.short	0x0010
        /*0054*/ 	.byte	0x00, 0xf5, 0x21, 0x00


	//----- nvinfo : EIATTR_KPARAM_INFO
	.align		4
.L_76:
        /*0058*/ 	.byte	0x04, 0x17
        /*005a*/ 	.short	(.L_78 - .L_77)
.L_77:
        /*005c*/ 	.word	0x00000000
        /*0060*/ 	.short	0x0003
        /*0062*/ 	.short	0x000c
        /*0064*/ 	.byte	0x00, 0xf0, 0x11, 0x00


	//----- nvinfo : EIATTR_KPARAM_INFO
	.align		4
.L_78:
        /*0068*/ 	.byte	0x04, 0x17
        /*006a*/ 	.short	(.L_80 - .L_79)
.L_79:
        /*006c*/ 	.word	0x00000000
        /*0070*/ 	.short	0x0002
        /*0072*/ 	.short	0x0008
        /*0074*/ 	.byte	0x00, 0xf0, 0x11, 0x00


	//----- nvinfo : EIATTR_KPARAM_INFO
	.align		4
.L_80:
        /*0078*/ 	.byte	0x04, 0x17
        /*007a*/ 	.short	(.L_82 - .L_81)
.L_81:
        /*007c*/ 	.word	0x00000000
        /*0080*/ 	.short	0x0001
        /*0082*/ 	.short	0x0004
        /*0084*/ 	.byte	0x00, 0xf0, 0x11, 0x00


	//----- nvinfo : EIATTR_KPARAM_INFO
	.align		4
.L_82:
        /*0088*/ 	.byte	0x04, 0x17
        /*008a*/ 	.short	(.L_84 - .L_83)
.L_83:
        /*008c*/ 	.word	0x00000000
        /*0090*/ 	.short	0x0000
        /*0092*/ 	.short	0x0000
        /*0094*/ 	.byte	0x00, 0xf0, 0x11, 0x00


	//----- nvinfo : EIATTR_SPARSE_MMA_MASK
	.align		4
.L_84:
        /*0098*/ 	.byte	0x03, 0x50
        /*009a*/ 	.short	0x0000


	//----- nvinfo : EIATTR_MAXREG_COUNT
	.align		4
        /*009c*/ 	.byte	0x03, 0x1b
        /*009e*/ 	.short	0x00ff


	//----- nvinfo : EIATTR_NUM_BARRIERS
	.align		4
        /*00a0*/ 	.byte	0x02, 0x4c
        /*00a2*/ 	.byte	0x01
	.zero		1


	//----- nvinfo : EIATTR_MERCURY_ISA_VERSION
	.align		4
        /*00a4*/ 	.byte	0x03, 0x5f
        /*00a6*/ 	.short	0x0101


	//----- nvinfo : EIATTR_VRC_CTA_INIT_COUNT
	.align		4
        /*00a8*/ 	.byte	0x02, 0x4a
	.zero		1
	.zero		1


	//----- nvinfo : EIATTR_EXIT_INSTR_OFFSETS
	.align		4
        /*00ac*/ 	.byte	0x04, 0x1c
        /*00ae*/ 	.short	(.L_86 - .L_85)


	//   ....[0]....
.L_85:
        /*00b0*/ 	.word	0x00000b50


	//   ....[1]....
        /*00b4*/ 	.word	0x00000bd0


	//----- nvinfo : EIATTR_CRS_STACK_SIZE
	.align		4
.L_86:
        /*00b8*/ 	.byte	0x04, 0x1e
        /*00ba*/ 	.short	(.L_88 - .L_87)
.L_87:
        /*00bc*/ 	.word	0x00000000


	//----- nvinfo : EIATTR_CBANK_PARAM_SIZE
	.align		4
.L_88:
        /*00c0*/ 	.byte	0x03, 0x19
        /*00c2*/ 	.short	0x0034


	//----- nvinfo : EIATTR_PARAM_CBANK
	.align		4
        /*00c4*/ 	.byte	0x04, 0x0a
        /*00c6*/ 	.short	(.L_90 - .L_89)
	.align		4
.L_89:
        /*00c8*/ 	.word	index@(.nv.constant0.kernel_array_beam_slave_sincos_original)
        /*00cc*/ 	.short	0x0380
        /*00ce*/ 	.short	0x0034


	//----- nvinfo : EIATTR_SW_WAR
	.align		4
.L_90:
        /*00d0*/ 	.byte	0x04, 0x36
        /*00d2*/ 	.short	(.L_92 - .L_91)
.L_91:
        /*00d4*/ 	.word	0x00000008
.L_92:


//--------------------- .nv.info.kernel_array_beam_slave_sincos --------------------------
	.section	.nv.info.kernel_array_beam_slave_sincos,"",@"SHT_CUDA_INFO"
	.sectionflags	@""
	.align	4


	//----- nvinfo : EIATTR_CUDA_API_VERSION
	.align		4
        /*0000*/ 	.byte	0x04, 0x37
        /*0002*/ 	.short	(.L_94 - .L_93)
.L_93:
        /*0004*/ 	.word	0x00000082


	//----- nvinfo : EIATTR_KPARAM_INFO
	.align		4
.L_94:
        /*0008*/ 	.byte	0x04, 0x17
        /*000a*/ 	.short	(.L_96 - .L_95)
.L_95:
        /*000c*/ 	.word	0x00000000
        /*0010*/ 	.short	0x0008
        /*0012*/ 	.short	0x0030
        /*0014*/ 	.byte	0x00, 0xf0, 0x11, 0x00


	//----- nvinfo : EIATTR_KPARAM_INFO
	.align		4
.L_96:
        /*0018*/ 	.byte	0x04, 0x17
        /*001a*/ 	.short	(.L_98 - .L_97)
.L_97:
        /*001c*/ 	.word	0x00000000
        /*0020*/ 	.short	0x0007
        /*0022*/ 	.short	0x0028
        /*0024*/ 	.byte	0x00, 0xf5, 0x21, 0x00


	//----- nvinfo : EIATTR_KPARAM_INFO
	.align		4
.L_98:
        /*0028*/ 	.byte	0x04, 0x17
        /*002a*/ 	.short	(.L_100 - .L_99)
.L_99:
        /*002c*/ 	.word	0x00000000
        /*0030*/ 	.short	0x0006
        /*0032*/ 	.short	0x0020
        /*0034*/ 	.byte	0x00, 0xf5, 0x21, 0x00


	//----- nvinfo : EIATTR_KPARAM_INFO
	.align		4
.L_100:
        /*0038*/ 	.byte	0x04, 0x17
        /*003a*/ 	.short	(.L_102 - .L_101)
.L_101:
        /*003c*/ 	.word	0x00000000
        /*0040*/ 	.short	0x0005
        /*0042*/ 	.short	0x0018
        /*0044*/ 	.byte	0x00, 0xf5, 0x21, 0x00


	//----- nvinfo : EIATTR_KPARAM_INFO
	.align		4
.L_102:
        /*0048*/ 	.byte	0x04, 0x17
        /*004a*/ 	.short	(.L_104 - .L_103)
.L_103:
        /*004c*/ 	.word	0x00000000
        /*0050*/ 	.short	0x0004
        /*0052*/ 	.short	0x0010
        /*0054*/ 	.byte	0x00, 0xf5, 0x21, 0x00


	//----- nvinfo : EIATTR_KPARAM_INFO
	.align		4
.L_104:
        /*0058*/ 	.byte	0x04, 0x17
        /*005a*/ 	.short	(.L_106 - .L_105)
.L_105:
        /*005c*/ 	.word	0x00000000
        /*0060*/ 	.short	0x0003
        /*0062*/ 	.short	0x000c
        /*0064*/ 	.byte	0x00, 0xf0, 0x11, 0x00


	//----- nvinfo : EIATTR_KPARAM_INFO
	.align		4
.L_106:
        /*0068*/ 	.byte	0x04, 0x17
        /*006a*/ 	.short	(.L_108 - .L_107)
.L_107:
        /*006c*/ 	.word	0x00000000
        /*0070*/ 	.short	0x0002
        /*0072*/ 	.short	0x0008
        /*0074*/ 	.byte	0x00, 0xf0, 0x11, 0x00


	//----- nvinfo : EIATTR_KPARAM_INFO
	.align		4
.L_108:
        /*0078*/ 	.byte	0x04, 0x17
        /*007a*/ 	.short	(.L_110 - .L_109)
.L_109:
        /*007c*/ 	.word	0x00000000
        /*0080*/ 	.short	0x0001
        /*0082*/ 	.short	0x0004
        /*0084*/ 	.byte	0x00, 0xf0, 0x11, 0x00


	//----- nvinfo : EIATTR_KPARAM_INFO
	.align		4
.L_110:
        /*0088*/ 	.byte	0x04, 0x17
        /*008a*/ 	.short	(.L_112 - .L_111)
.L_111:
        /*008c*/ 	.word	0x00000000
        /*0090*/ 	.short	0x0000
        /*0092*/ 	.short	0x0000
        /*0094*/ 	.byte	0x00, 0xf0, 0x11, 0x00


	//----- nvinfo : EIATTR_SPARSE_MMA_MASK
	.align		4
.L_112:
        /*0098*/ 	.byte	0x03, 0x50
        /*009a*/ 	.short	0x0000


	//----- nvinfo : EIATTR_MAXREG_COUNT
	.align		4
        /*009c*/ 	.byte	0x03, 0x1b
        /*009e*/ 	.short	0x00ff


	//----- nvinfo : EIATTR_NUM_BARRIERS
	.align		4
        /*00a0*/ 	.byte	0x02, 0x4c
        /*00a2*/ 	.byte	0x01
	.zero		1


	//----- nvinfo : EIATTR_MERCURY_ISA_VERSION
	.align		4
        /*00a4*/ 	.byte	0x03, 0x5f
        /*00a6*/ 	.short	0x0101


	//----- nvinfo : EIATTR_VRC_CTA_INIT_COUNT
	.align		4
        /*00a8*/ 	.byte	0x02, 0x4a
	.zero		1
	.zero		1


	//----- nvinfo : EIATTR_EXIT_INSTR_OFFSETS
	.align		4
        /*00ac*/ 	.byte	0x04, 0x1c
        /*00ae*/ 	.short	(.L_114 - .L_113)


	//   ....[0]....
.L_113:
        /*00b0*/ 	.word	0x00000bb0


	//   ....[1]....
        /*00b4*/ 	.word	0x00000c30


	//----- nvinfo : EIATTR_CRS_STACK_SIZE
	.align		4
.L_114:
        /*00b8*/ 	.byte	0x04, 0x1e
        /*00ba*/ 	.short	(.L_116 - .L_115)
.L_115:
        /*00bc*/ 	.word	0x00000000


	//----- nvinfo : EIATTR_CBANK_PARAM_SIZE
	.align		4
.L_116:
        /*00c0*/ 	.byte	0x03, 0x19
        /*00c2*/ 	.short	0x0034


	//----- nvinfo : EIATTR_PARAM_CBANK
	.align		4
        /*00c4*/ 	.byte	0x04, 0x0a
        /*00c6*/ 	.short	(.L_118 - .L_117)
	.align		4
.L_117:
        /*00c8*/ 	.word	index@(.nv.constant0.kernel_array_beam_slave_sincos)
        /*00cc*/ 	.short	0x0380
        /*00ce*/ 	.short	0x0034


	//----- nvinfo : EIATTR_SW_WAR
	.align		4
.L_118:
        /*00d0*/ 	.byte	0x04, 0x36
        /*00d2*/ 	.short	(.L_120 - .L_119)
.L_119:
        /*00d4*/ 	.word	0x00000008
.L_120:


//--------------------- .nv.callgraph             --------------------------
	.section	.nv.callgraph,"",@"SHT_CUDA_CALLGRAPH"
	.align	4
	.sectionentsize	8
	.align		4
        /*0000*/ 	.word	0x00000000
	.align		4
        /*0004*/ 	.word	0xffffffff
	.align		4
        /*0008*/ 	.word	0x00000000
	.align		4
        /*000c*/ 	.word	0xfffffffe
	.align		4
        /*0010*/ 	.word	0x00000000
	.align		4
        /*0014*/ 	.word	0xfffffffd
	.align		4
        /*0018*/ 	.word	0x00000000
	.align		4
        /*001c*/ 	.word	0xfffffffc


//--------------------- .nv.constant4             --------------------------
	.section	.nv.constant4,"a",@progbits
	.align	8
	.align		8
.nv.constant4:
        /*0000*/ 	.dword	_ZN34_INTERNAL_f4986f72_4_k_cu_99c66ed84cuda3std3__45__cpo5beginE
	.align		8
        /*0008*/ 	.dword	_ZN34_INTERNAL_f4986f72_4_k_cu_99c66ed84cuda3std3__45__cpo3endE
	.align		8
        /*0010*/ 	.dword	_ZN34_INTERNAL_f4986f72_4_k_cu_99c66ed84cuda3std3__45__cpo6cbeginE
	.align		8
        /*0018*/ 	.dword	_ZN34_INTERNAL_f4986f72_4_k_cu_99c66ed84cuda3std3__45__cpo4cendE
	.align		8
        /*0020*/ 	.dword	_ZN34_INTERNAL_f4986f72_4_k_cu_99c66ed84cuda3std3__45__cpo6rbeginE
	.align		8
        /*0028*/ 	.dword	_ZN34_INTERNAL_f4986f72_4_k_cu_99c66ed84cuda3std3__45__cpo4rendE
	.align		8
        /*0030*/ 	.dword	_ZN34_INTERNAL_f4986f72_4_k_cu_99c66ed84cuda3std3__45__cpo7crbeginE
	.align		8
        /*0038*/ 	.dword	_ZN34_INTERNAL_f4986f72_4_k_cu_99c66ed84cuda3std3__45__cpo5crendE
	.align		8
        /*0040*/ 	.dword	_ZN34_INTERNAL_f4986f72_4_k_cu_99c66ed84cuda3std3__436_GLOBAL__N__f4986f72_4_k_cu_99c66ed86ignoreE
	.align		8
        /*0048*/ 	.dword	_ZN34_INTERNAL_f4986f72_4_k_cu_99c66ed84cuda3std3__419piecewise_constructE
	.align		8
        /*0050*/ 	.dword	_ZN34_INTERNAL_f4986f72_4_k_cu_99c66ed84cuda3std3__48in_placeE
	.align		8
        /*0058*/ 	.dword	_ZN34_INTERNAL_f4986f72_4_k_cu_99c66ed84cuda3std3__420unreachable_sentinelE
	.align		8
        /*0060*/ 	.dword	_ZN34_INTERNAL_f4986f72_4_k_cu_99c66ed84cuda3std3__47nulloptE
	.align		8
        /*0068*/ 	.dword	_ZN34_INTERNAL_f4986f72_4_k_cu_99c66ed84cuda3std3__48unexpectE
	.align		8
        /*0070*/ 	.dword	_ZN34_INTERNAL_f4986f72_4_k_cu_99c66ed84cuda3std6ranges3__45__cpo4swapE
	.align		8
        /*0078*/ 	.dword	_ZN34_INTERNAL_f4986f72_4_k_cu_99c66ed84cuda3std6ranges3__45__cpo9iter_moveE
	.align		8
        /*0080*/ 	.dword	_ZN34_INTERNAL_f4986f72_4_k_cu_99c66ed84cuda3std6ranges3__45__cpo5beginE
	.align		8
        /*0088*/ 	.dword	_ZN34_INTERNAL_f4986f72_4_k_cu_99c66ed84cuda3std6ranges3__45__cpo3endE
	.align		8
        /*0090*/ 	.dword	_ZN34_INTERNAL_f4986f72_4_k_cu_99c66ed84cuda3std6ranges3__45__cpo6cbeginE
	.align		8
        /*0098*/ 	.dword	_ZN34_INTERNAL_f4986f72_4_k_cu_99c66ed84cuda3std6ranges3__45__cpo4cendE
	.align		8
        /*00a0*/ 	.dword	_ZN34_INTERNAL_f4986f72_4_k_cu_99c66ed84cuda3std6ranges3__45__cpo7advanceE
	.align		8
        /*00a8*/ 	.dword	_ZN34_INTERNAL_f4986f72_4_k_cu_99c66ed84cuda3std6ranges3__45__cpo9iter_swapE
	.align		8
        /*00b0*/ 	.dword	_ZN34_INTERNAL_f4986f72_4_k_cu_99c66ed84cuda3std6ranges3__45__cpo4nextE
	.align		8
        /*00b8*/ 	.dword	_ZN34_INTERNAL_f4986f72_4_k_cu_99c66ed84cuda3std6ranges3__45__cpo4prevE
	.align		8
        /*00c0*/ 	.dword	_ZN34_INTERNAL_f4986f72_4_k_cu_99c66ed84cuda3std6ranges3__45__cpo4dataE
	.align		8
        /*00c8*/ 	.dword	_ZN34_INTERNAL_f4986f72_4_k_cu_99c66ed84cuda3std6ranges3__45__cpo5cdataE
	.align		8
        /*00d0*/ 	.dword	_ZN34_INTERNAL_f4986f72_4_k_cu_99c66ed84cuda3std6ranges3__45__cpo4sizeE
	.align		8
        /*00d8*/ 	.dword	_ZN34_INTERNAL_f4986f72_4_k_cu_99c66ed84cuda3std6ranges3__45__cpo5ssizeE
	.align		8
        /*00e0*/ 	.dword	_ZN34_INTERNAL_f4986f72_4_k_cu_99c66ed84cuda3std6ranges3__45__cpo8distanceE
	.align		8
        /*00e8*/ 	.dword	_ZN34_INTERNAL_f4986f72_4_k_cu_99c66ed86thrust24THRUST_300001_SM_1000_NS6system6detail10sequential3seqE
	.align		8
        /*00f0*/ 	.dword	_ZN34_INTERNAL_f4986f72_4_k_cu_99c66ed86thrust24THRUST_300001_SM_1000_NS12placeholders2_1E
	.align		8
        /*00f8*/ 	.dword	_ZN34_INTERNAL_f4986f72_4_k_cu_99c66ed86thrust24THRUST_300001_SM_1000_NS12placeholders2_2E
	.align		8
        /*0100*/ 	.dword	_ZN34_INTERNAL_f4986f72_4_k_cu_99c66ed86thrust24THRUST_300001_SM_1000_NS12placeholders2_3E
	.align		8
        /*0108*/ 	.dword	_ZN34_INTERNAL_f4986f72_4_k_cu_99c66ed86thrust24THRUST_300001_SM_1000_NS12placeholders2_4E
	.align		8
        /*0110*/ 	.dword	_ZN34_INTERNAL_f4986f72_4_k_cu_99c66ed86thrust24THRUST_300001_SM_1000_NS12placeholders2_5E
	.align		8
        /*0118*/ 	.dword	_ZN34_INTERNAL_f4986f72_4_k_cu_99c66ed86thrust24THRUST_300001_SM_1000_NS12placeholders2_6E
	.align		8
        /*0120*/ 	.dword	_ZN34_INTERNAL_f4986f72_4_k_cu_99c66ed86thrust24THRUST_300001_SM_1000_NS12placeholders2_7E
	.align		8
        /*0128*/ 	.dword	_ZN34_INTERNAL_f4986f72_4_k_cu_99c66ed86thrust24THRUST_300001_SM_1000_NS12placeholders2_8E
	.align		8
        /*0130*/ 	.dword	_ZN34_INTERNAL_f4986f72_4_k_cu_99c66ed86thrust24THRUST_300001_SM_1000_NS12placeholders2_9E
	.align		8
        /*0138*/ 	.dword	_ZN34_INTERNAL_f4986f72_4_k_cu_99c66ed86thrust24THRUST_300001_SM_1000_NS12placeholders3_10E
	.align		8
        /*0140*/ 	.dword	__cudart_i2opi_f


//--------------------- .text._ZN3cub18CUB_300001_SM_10006detail11EmptyKernelIvEEvv --------------------------
	.section	.text._ZN3cub18CUB_300001_SM_10006detail11EmptyKernelIvEEvv,"ax",@progbits
	.align	128
        .global         _ZN3cub18CUB_300001_SM_10006detail11EmptyKernelIvEEvv
        .type           _ZN3cub18CUB_300001_SM_10006detail11EmptyKernelIvEEvv,@function
        .size           _ZN3cub18CUB_300001_SM_10006detail11EmptyKernelIvEEvv,(.L_x_25 - _ZN3cub18CUB_300001_SM_10006detail11EmptyKernelIvEEvv)
        .other          _ZN3cub18CUB_300001_SM_10006detail11EmptyKernelIvEEvv,@"STO_CUDA_ENTRY STV_DEFAULT"
_ZN3cub18CUB_300001_SM_10006detail11EmptyKernelIvEEvv:
.text._ZN3cub18CUB_300001_SM_10006detail11EmptyKernelIvEEvv:
[----:B------:R-:W-:Y:S01]  /*0000*/  LDC R1, c[0x0][0x37c] ;  /* 0x0000df00ff017b82 */ /* 0x000fe20000000800 */
[----:B------:R-:W-:Y:S05]  /*0010*/  EXIT ;  /* 0x000000000000794d */ /* 0x000fea0003800000 */
.L_x_0:
[----:B------:R-:W-:-:S00]  /*0020*/  BRA `(.L_x_0) ;  /* 0xfffffffc00fc7947 */ /* 0x000fc0000383ffff */
[----:B------:R-:W-:-:S00]  /*0030*/  NOP ;  /* 0x0000000000007918 */ /* 0x000fc00000000000 */
        /* <DEDUP_REMOVED lines=12> */
.L_x_25:


//--------------------- .text.kernel_array_beam_slave_sincos_original --------------------------
	.section	.text.kernel_array_beam_slave_sincos_original,"ax",@progbits
	.align	128
        .global         kernel_array_beam_slave_sincos_original
        .type           kernel_array_beam_slave_sincos_original,@function
        .size           kernel_array_beam_slave_sincos_original,(.L_x_26 - kernel_array_beam_slave_sincos_original)
        .other          kernel_array_beam_slave_sincos_original,@"STO_CUDA_ENTRY STV_DEFAULT"
kernel_array_beam_slave_sincos_original:
.text.kernel_array_beam_slave_sincos_original:
[----:B------:R-:W-:Y:S01]  /*0000*/  LDC R1, c[0x0][0x37c] ;  /* 0x0000df00ff017b82 */ /* 0x000fe20000000800 */
[----:B------:R-:W0:Y:S07]  /*0010*/  S2R R2, SR_TID.X ;  /* 0x0000000000027919 */ /* 0x000e2e0000002100 */
[----:B------:R-:W1:Y:S01]  /*0020*/  S2UR UR5, SR_CgaCtaId ;  /* 0x00000000000579c3 */ /* 0x000e620000008800 */
[----:B------:R-:W0:Y:S01]  /*0030*/  LDCU UR8, c[0x0][0x380] ;  /* 0x00007000ff0877ac */ /* 0x000e220008000800 */
[----:B------:R-:W-:Y:S01]  /*0040*/  BSSY.RECONVERGENT B0, `(.L_x_1) ;  /* 0x0000096000007945 */ /* 0x000fe20003800200 */
[----:B------:R-:W2:Y:S01]  /*0050*/  LDCU UR9, c[0x0][0x3b0] ;  /* 0x00007600ff0977ac */ /* 0x000ea20008000800 */
[----:B------:R-:W-:Y:S01]  /*0060*/  UMOV UR4, 0x400 ;  /* 0x0000040000047882 */ /* 0x000fe20000000000 */
[----:B------:R-:W3:Y:S01]  /*0070*/  LDCU.64 UR6, c[0x0][0x358] ;  /* 0x00006b00ff0677ac */ /* 0x000ee20008000a00 */
[----:B--2---:R-:W-:Y:S01]  /*0080*/  IMAD.U32 R3, RZ, RZ, UR9 ;  /* 0x00000009ff037e24 */ /* 0x004fe2000f8e00ff */
[----:B-1----:R-:W-:Y:S01]  /*0090*/  ULEA UR4, UR5, UR4, 0x18 ;  /* 0x0000000405047291 */ /* 0x002fe2000f8ec0ff */
[----:B0-----:R-:W-:-:S05]  /*00a0*/  ISETP.GE.U32.AND P0, PT, R2, UR8, PT ;  /* 0x0000000802007c0c */ /* 0x001fca000bf06070 */
[----:B------:R-:W-:-:S08]  /*00b0*/  LEA R4, R2, UR4, 0x3 ;  /* 0x0000000402047c11 */ /* 0x000fd0000f8e18ff */
[----:B---3--:R-:W-:Y:S05]  /*00c0*/  @P0 BRA `(.L_x_2) ;  /* 0x0000000800340947 */ /* 0x008fea0003800000 */
[----:B------:R-:W0:Y:S01]  /*00d0*/  LDC.64 R8, c[0x0][0x398] ;  /* 0x0000e600ff087b82 */ /* 0x000e220000000a00 */
[----:B------:R-:W1:Y:S01]  /*00e0*/  LDCU.64 UR4, c[0x0][0x388] ;  /* 0x00007100ff0477ac */ /* 0x000e620008000a00 */
[----:B------:R-:W2:Y:S06]  /*00f0*/  LDCU UR8, c[0x0][0x384] ;  /* 0x00007080ff0877ac */ /* 0x000eac0008000800 */
[----:B------:R-:W3:Y:S08]  /*0100*/  LDC.64 R6, c[0x0][0x390] ;  /* 0x0000e400ff067b82 */ /* 0x000ef00000000a00 */
[----:B------:R-:W4:Y:S01]  /*0110*/  LDC.64 R10, c[0x0][0x3a0] ;  /* 0x0000e800ff0a7b82 */ /* 0x000f220000000a00 */
[----:B0-----:R-:W-:-:S06]  /*0120*/  IMAD.WIDE.U32 R8, R2, 0x4, R8 ;  /* 0x0000000402087825 */ /* 0x001fcc00078e0008 */
[----:B------:R-:W1:Y:S01]  /*0130*/  LDG.E.CONSTANT R8, desc[UR6][R8.64] ;  /* 0x0000000608087981 */ /* 0x000e62000c1e9900 */
[----:B---3--:R-:W-:-:S06]  /*0140*/  IMAD.WIDE.U32 R6, R2, 0x4, R6 ;  /* 0x0000000402067825 */ /* 0x008fcc00078e0006 */
[----:B------:R-:W2:Y:S01]  /*0150*/  LDG.E.CONSTANT R6, desc[UR6][R6.64] ;  /* 0x0000000606067981 */ /* 0x000ea2000c1e9900 */
[----:B----4-:R-:W-:-:S06]  /*0160*/  IMAD.WIDE.U32 R10, R2, 0x4, R10 ;  /* 0x00000004020a7825 */ /* 0x010fcc00078e000a */
[----:B------:R-:W3:Y:S01]  /*0170*/  LDG.E.CONSTANT R10, desc[UR6][R10.64] ;  /* 0x000000060a0a7981 */ /* 0x000ee2000c1e9900 */
[----:B------:R-:W-:Y:S01]  /*0180*/  BSSY.RECONVERGENT B1, `(.L_x_3) ;  /* 0x000006c000017945 */ /* 0x000fe20003800200 */
[----:B-1----:R-:W-:-:S04]  /*0190*/  FMUL R5, R8, UR4 ;  /* 0x0000000408057c20 */ /* 0x002fc80008400000 */
[----:B--2---:R-:W-:-:S04]  /*01a0*/  FFMA R5, R6, UR8, R5 ;  /* 0x0000000806057c23 */ /* 0x004fc80008000005 */
[----:B---3--:R-:W-:-:S04]  /*01b0*/  FFMA R5, R10, UR5, R5 ;  /* 0x000000050a057c23 */ /* 0x008fc80008000005 */
[----:B------:R-:W-:-:S06]  /*01c0*/  FMUL R12, R5, 0.63661974668502807617 ;  /* 0x3f22f983050c7820 */ /* 0x000fcc0000400000 */
[----:B------:R-:W0:Y:S01]  /*01d0*/  F2I.NTZ R12, R12 ;  /* 0x0000000c000c7305 */ /* 0x000e220000203100 */
[----:B------:R-:W-:Y:S02]  /*01e0*/  FSETP.GE.AND P0, PT, |R5|, 105615, PT ;  /* 0x47ce47800500780b */ /* 0x000fe40003f06200 */
[----:B0-----:R-:W-:-:S05]  /*01f0*/  I2FP.F32.S32 R0, R12 ;  /* 0x0000000c00007245 */ /* 0x001fca0000201400 */
[----:B------:R-:W-:-:S04]  /*0200*/  FFMA R9, R0, -1.5707962512969970703, R5 ;  /* 0xbfc90fda00097823 */ /* 0x000fc80000000005 */
[----:B------:R-:W-:-:S04]  /*0210*/  FFMA R9, R0, -7.5497894158615963534e-08, R9 ;  /* 0xb3a2216800097823 */ /* 0x000fc80000000009 */
[----:B------:R-:W-:Y:S01]  /*0220*/  FFMA R0, R0, -5.3903029534742383927e-15, R9 ;  /* 0xa7c234c500007823 */ /* 0x000fe20000000009 */
[----:B------:R-:W-:Y:S06]  /*0230*/  @!P0 BRA `(.L_x_4) ;  /* 0x0000000400808947 */ /* 0x000fec0003800000 */
[----:B------:R-:W-:-:S13]  /*0240*/  FSETP.NEU.AND P0, PT, |R5|, +INF , PT ;  /* 0x7f8000000500780b */ /* 0x000fda0003f0d200 */
[----:B------:R-:W-:Y:S01]  /*0250*/  @!P0 FMUL R0, RZ, R5 ;  /* 0x00000005ff008220 */ /* 0x000fe20000400000 */
[----:B------:R-:W-:Y:S01]  /*0260*/  @!P0 IMAD.MOV.U32 R12, RZ, RZ, RZ ;  /* 0x000000ffff0c8224 */ /* 0x000fe200078e00ff */
[----:B------:R-:W-:Y:S06]  /*0270*/  @!P0 BRA `(.L_x_4) ;  /* 0x0000000400708947 */ /* 0x000fec0003800000 */
[----:B------:R-:W-:Y:S02]  /*0280*/  IMAD.SHL.U32 R6, R5, 0x100, RZ ;  /* 0x0000010005067824 */ /* 0x000fe400078e00ff */
[----:B------:R-:W-:Y:S02]  /*0290*/  HFMA2 R11, -RZ, RZ, 0, 0 ;  /* 0x00000000ff0b7431 */ /* 0x000fe400000001ff */
[----:B------:R-:W-:Y:S01]  /*02a0*/  IMAD.MOV.U32 R0, RZ, RZ, RZ ;  /* 0x000000ffff007224 */ /* 0x000fe200078e00ff */
[----:B------:R-:W0:Y:S01]  /*02b0*/  LDCU.64 UR8, c[0x4][0x140] ;  /* 0x01002800ff0877ac */ /* 0x000e220008000a00 */
[----:B------:R-:W-:Y:S01]  /*02c0*/  LOP3.LUT R10, R6, 0x80000000, RZ, 0xfc, !PT ;  /* 0x80000000060a7812 */ /* 0x000fe200078efcff */
[----:B------:R-:W-:Y:S01]  /*02d0*/  UMOV UR5, URZ ;  /* 0x000000ff00057c82 */ /* 0x000fe20008000000 */
[----:B------:R-:W-:-:S05]  /*02e0*/  UMOV UR4, URZ ;  /* 0x000000ff00047c82 */ /* 0x000fca0008000000 */
.L_x_5:
[----:B0-----:R-:W-:Y:S02]  /*02f0*/  IMAD.U32 R8, RZ, RZ, UR8 ;  /* 0x00000008ff087e24 */ /* 0x001fe4000f8e00ff */
[----:B------:R-:W-:-:S05]  /*0300*/  IMAD.U32 R9, RZ, RZ, UR9 ;  /* 0x00000009ff097e24 */ /* 0x000fca000f8e00ff */
[----:B------:R-:W2:Y:S01]  /*0310*/  LDG.E.CONSTANT R7, desc[UR6][R8.64] ;  /* 0x0000000608077981 */ /* 0x000ea2000c1e9900 */
[----:B------:R-:W-:Y:S01]  /*0320*/  UIADD3 UR4, UPT, UPT, UR4, 0x1, URZ ;  /* 0x0000000104047890 */ /* 0x000fe2000fffe0ff */
[C---:B------:R-:W-:Y:S01]  /*0330*/  ISETP.EQ.AND P0, PT, R11.reuse, RZ, PT ;  /* 0x000000ff0b00720c */ /* 0x040fe20003f02270 */
[----:B------:R-:W-:Y:S01]  /*0340*/  UIADD3 UR8, UP1, UPT, UR8, 0x4, URZ ;  /* 0x0000000408087890 */ /* 0x000fe2000ff3e0ff */
[C---:B------:R-:W-:Y:S01]  /*0350*/  ISETP.EQ.AND P1, PT, R11.reuse, 0x4, PT ;  /* 0x000000040b00780c */ /* 0x040fe20003f22270 */
[----:B------:R-:W-:Y:S01]  /*0360*/  UISETP.NE.AND UP0, UPT, UR4, 0x6, UPT ;  /* 0x000000060400788c */ /* 0x000fe2000bf05270 */
[C---:B------:R-:W-:Y:S01]  /*0370*/  ISETP.EQ.AND P2, PT, R11.reuse, 0x8, PT ;  /* 0x000000080b00780c */ /* 0x040fe20003f42270 */
[----:B------:R-:W-:Y:S01]  /*0380*/  UIADD3.X UR9, UPT, UPT, URZ, UR9, URZ, UP1, !UPT ;  /* 0x00000009ff097290 */ /* 0x000fe20008ffe4ff */
[C---:B------:R-:W-:Y:S02]  /*0390*/  ISETP.EQ.AND P3, PT, R11.reuse, 0xc, PT ;  /* 0x0000000c0b00780c */ /* 0x040fe40003f62270 */
[----:B------:R-:W-:-:S02]  /*03a0*/  ISETP.EQ.AND P4, PT, R11, 0x10, PT ;  /* 0x000000100b00780c */ /* 0x000fc40003f82270 */
[C---:B------:R-:W-:Y:S01]  /*03b0*/  ISETP.EQ.AND P5, PT, R11.reuse, 0x14, PT ;  /* 0x000000140b00780c */ /* 0x040fe20003fa2270 */
[----:B------:R-:W-:Y:S02]  /*03c0*/  VIADD R11, R11, 0x4 ;  /* 0x000000040b0b7836 */ /* 0x000fe40000000000 */
[----:B--2---:R-:W-:-:S03]  /*03d0*/  IMAD.WIDE.U32 R6, R7, R10, RZ ;  /* 0x0000000a07067225 */ /* 0x004fc600078e00ff */
[----:B------:R-:W-:-:S04]  /*03e0*/  IADD3 R6, P6, PT, R6, R0, RZ ;  /* 0x0000000006067210 */ /* 0x000fc80007fde0ff */
[----:B------:R-:W-:Y:S01]  /*03f0*/  IADD3.X R0, PT, PT, R7, UR5, RZ, P6, !PT ;  /* 0x0000000507007c10 */ /* 0x000fe2000b7fe4ff */
[--C-:B------:R-:W-:Y:S01]  /*0400*/  @P0 IMAD.MOV.U32 R12, RZ, RZ, R6.reuse ;  /* 0x000000ffff0c0224 */ /* 0x100fe200078e0006 */
[----:B------:R-:W-:Y:S01]  /*0410*/  @P2 MOV R14, R6 ;  /* 0x00000006000e2202 */ /* 0x000fe20000000f00 */
[--C-:B------:R-:W-:Y:S02]  /*0420*/  @P1 IMAD.MOV.U32 R13, RZ, RZ, R6.reuse ;  /* 0x000000ffff0d1224 */ /* 0x100fe400078e0006 */
[--C-:B------:R-:W-:Y:S02]  /*0430*/  @P3 IMAD.MOV.U32 R15, RZ, RZ, R6.reuse ;  /* 0x000000ffff0f3224 */ /* 0x100fe400078e0006 */
[--C-:B------:R-:W-:Y:S02]  /*0440*/  @P4 IMAD.MOV.U32 R16, RZ, RZ, R6.reuse ;  /* 0x000000ffff104224 */ /* 0x100fe400078e0006 */
[----:B------:R-:W-:Y:S01]  /*0450*/  @P5 IMAD.MOV.U32 R17, RZ, RZ, R6 ;  /* 0x000000ffff115224 */ /* 0x000fe200078e0006 */
[----:B------:R-:W-:Y:S06]  /*0460*/  BRA.U UP0, `(.L_x_5) ;  /* 0xfffffffd00a07547 */ /* 0x000fec000b83ffff */
[----:B------:R-:W-:Y:S01]  /*0470*/  SHF.R.U32.HI R6, RZ, 0x17, R5 ;  /* 0x00000017ff067819 */ /* 0x000fe20000011605 */
[----:B------:R-:W-:Y:S03]  /*0480*/  BSSY.RECONVERGENT B2, `(.L_x_6) ;  /* 0x0000029000027945 */ /* 0x000fe60003800200 */
[C---:B------:R-:W-:Y:S02]  /*0490*/  LOP3.LUT R7, R6.reuse, 0xe0, RZ, 0xc0, !PT ;  /* 0x000000e006077812 */ /* 0x040fe400078ec0ff */
[----:B------:R-:W-:Y:S02]  /*04a0*/  LOP3.LUT P6, RZ, R6, 0x1f, RZ, 0xc0, !PT ;  /* 0x0000001f06ff7812 */ /* 0x000fe400078cc0ff */
[----:B------:R-:W-:-:S04]  /*04b0*/  IADD3 R7, PT, PT, R7, -0x80, RZ ;  /* 0xffffff8007077810 */ /* 0x000fc80007ffe0ff */
[----:B------:R-:W-:-:S05]  /*04c0*/  SHF.R.U32.HI R7, RZ, 0x5, R7 ;  /* 0x00000005ff077819 */ /* 0x000fca0000011607 */
[----:B------:R-:W-:-:S05]  /*04d0*/  IMAD.U32 R9, R7, -0x4, RZ ;  /* 0xfffffffc07097824 */ /* 0x000fca00078e00ff */
[C---:B------:R-:W-:Y:S02]  /*04e0*/  ISETP.EQ.AND P3, PT, R9.reuse, -0x18, PT ;  /* 0xffffffe80900780c */ /* 0x040fe40003f62270 */
[C---:B------:R-:W-:Y:S02]  /*04f0*/  ISETP.EQ.AND P4, PT, R9.reuse, -0x14, PT ;  /* 0xffffffec0900780c */ /* 0x040fe40003f82270 */
[C---:B------:R-:W-:Y:S02]  /*0500*/  ISETP.EQ.AND P2, PT, R9.reuse, -0x10, PT ;  /* 0xfffffff00900780c */ /* 0x040fe40003f42270 */
[C---:B------:R-:W-:Y:S02]  /*0510*/  ISETP.EQ.AND P1, PT, R9.reuse, -0xc, PT ;  /* 0xfffffff40900780c */ /* 0x040fe40003f22270 */
[C---:B------:R-:W-:Y:S02]  /*0520*/  ISETP.EQ.AND P0, PT, R9.reuse, -0x8, PT ;  /* 0xfffffff80900780c */ /* 0x040fe40003f02270 */
[----:B------:R-:W-:-:S03]  /*0530*/  ISETP.EQ.AND P5, PT, R9, RZ, PT ;  /* 0x000000ff0900720c */ /* 0x000fc60003fa2270 */
[--C-:B------:R-:W-:Y:S01]  /*0540*/  @P3 IMAD.MOV.U32 R7, RZ, RZ, R12.reuse ;  /* 0x000000ffff073224 */ /* 0x100fe200078e000c */
[C---:B------:R-:W-:Y:S01]  /*0550*/  ISETP.EQ.AND P3, PT, R9.reuse, -0x4, PT ;  /* 0xfffffffc0900780c */ /* 0x040fe20003f62270 */
[----:B------:R-:W-:Y:S02]  /*0560*/  @P4 IMAD.MOV.U32 R8, RZ, RZ, R12 ;  /* 0x000000ffff084224 */ /* 0x000fe400078e000c */
[----:B------:R-:W-:Y:S01]  /*0570*/  @P4 IMAD.MOV.U32 R7, RZ, RZ, R13 ;  /* 0x000000ffff074224 */ /* 0x000fe200078e000d */
[----:B------:R-:W-:Y:S01]  /*0580*/  ISETP.EQ.AND P4, PT, R9, 0x4, PT ;  /* 0x000000040900780c */ /* 0x000fe20003f82270 */
[--C-:B------:R-:W-:Y:S01]  /*0590*/  @P2 IMAD.MOV.U32 R7, RZ, RZ, R14.reuse ;  /* 0x000000ffff072224 */ /* 0x100fe200078e000e */
[----:B------:R-:W-:Y:S01]  /*05a0*/  @P2 MOV R8, R13 ;  /* 0x0000000d00082202 */ /* 0x000fe20000000f00 */
[----:B------:R-:W-:Y:S01]  /*05b0*/  @P1 IMAD.MOV.U32 R7, RZ, RZ, R15 ;  /* 0x000000ffff071224 */ /* 0x000fe200078e000f */
[----:B------:R-:W-:Y:S01]  /*05c0*/  @P0 MOV R7, R16 ;  /* 0x0000001000070202 */ /* 0x000fe20000000f00 */
[----:B------:R-:W-:-:S02]  /*05d0*/  @P1 IMAD.MOV.U32 R8, RZ, RZ, R14 ;  /* 0x000000ffff081224 */ /* 0x000fc400078e000e */
[----:B------:R-:W-:Y:S02]  /*05e0*/  @P0 IMAD.MOV.U32 R8, RZ, RZ, R15 ;  /* 0x000000ffff080224 */ /* 0x000fe400078e000f */
[--C-:B------:R-:W-:Y:S01]  /*05f0*/  @P3 IMAD.MOV.U32 R7, RZ, RZ, R17.reuse ;  /* 0x000000ffff073224 */ /* 0x100fe200078e0011 */
[----:B------:R-:W-:Y:S01]  /*0600*/  @P5 MOV R7, R0 ;  /* 0x0000000000075202 */ /* 0x000fe20000000f00 */
[----:B------:R-:W-:Y:S02]  /*0610*/  @P3 IMAD.MOV.U32 R8, RZ, RZ, R16 ;  /* 0x000000ffff083224 */ /* 0x000fe400078e0010 */
[----:B------:R-:W-:Y:S02]  /*0620*/  @P5 IMAD.MOV.U32 R8, RZ, RZ, R17 ;  /* 0x000000ffff085224 */ /* 0x000fe400078e0011 */
[----:B------:R-:W-:Y:S02]  /*0630*/  @P4 IMAD.MOV.U32 R8, RZ, RZ, R0 ;  /* 0x000000ffff084224 */ /* 0x000fe400078e0000 */
[----:B------:R-:W-:Y:S01]  /*0640*/  IMAD.MOV.U32 R11, RZ, RZ, R7 ;  /* 0x000000ffff0b7224 */ /* 0x000fe200078e0007 */
[----:B------:R-:W-:Y:S06]  /*0650*/  @!P6 BRA `(.L_x_7) ;  /* 0x00000000002ce947 */ /* 0x000fec0003800000 */
[----:B------:R-:W-:Y:S01]  /*0660*/  @P2 IMAD.MOV.U32 R7, RZ, RZ, R12 ;  /* 0x000000ffff072224 */ /* 0x000fe200078e000c */
[----:B------:R-:W-:Y:S01]  /*0670*/  @P1 MOV R7, R13 ;  /* 0x0000000d00071202 */ /* 0x000fe20000000f00 */
[----:B------:R-:W-:Y:S01]  /*0680*/  @P0 IMAD.MOV.U32 R7, RZ, RZ, R14 ;  /* 0x000000ffff070224 */ /* 0x000fe200078e000e */
[----:B------:R-:W-:Y:S01]  /*0690*/  ISETP.EQ.AND P0, PT, R9, 0x8, PT ;  /* 0x000000080900780c */ /* 0x000fe20003f02270 */
[----:B------:R-:W-:Y:S01]  /*06a0*/  @P3 IMAD.MOV.U32 R7, RZ, RZ, R15 ;  /* 0x000000ffff073224 */ /* 0x000fe200078e000f */
[----:B------:R-:W-:Y:S01]  /*06b0*/  LOP3.LUT R6, R6, 0x1f, RZ, 0xc0, !PT ;  /* 0x0000001f06067812 */ /* 0x000fe200078ec0ff */
[----:B------:R-:W-:Y:S01]  /*06c0*/  @P5 IMAD.MOV.U32 R7, RZ, RZ, R16 ;  /* 0x000000ffff075224 */ /* 0x000fe200078e0010 */
[----:B------:R-:W-:Y:S02]  /*06d0*/  @P4 MOV R7, R17 ;  /* 0x0000001100074202 */ /* 0x000fe40000000f00 */
[----:B------:R-:W-:-:S07]  /*06e0*/  SHF.L.W.U32.HI R11, R8, R6, R11 ;  /* 0x00000006080b7219 */ /* 0x000fce0000010e0b */
[----:B------:R-:W-:-:S05]  /*06f0*/  @P0 IMAD.MOV.U32 R7, RZ, RZ, R0 ;  /* 0x000000ffff070224 */ /* 0x000fca00078e0000 */
[----:B------:R-:W-:-:S07]  /*0700*/  SHF.L.W.U32.HI R8, R7, R6, R8 ;  /* 0x0000000607087219 */ /* 0x000fce0000010e08 */
.L_x_7:
[----:B------:R-:W-:Y:S05]  /*0710*/  BSYNC.RECONVERGENT B2 ;  /* 0x0000000000027941 */ /* 0x000fea0003800200 */
.L_x_6:
[C-C-:B------:R-:W-:Y:S01]  /*0720*/  SHF.L.W.U32.HI R12, R8.reuse, 0x2, R11.reuse ;  /* 0x00000002080c7819 */ /* 0x140fe20000010e0b */
[----:B------:R-:W-:Y:S01]  /*0730*/  IMAD.SHL.U32 R8, R8, 0x4, RZ ;  /* 0x0000000408087824 */ /* 0x000fe200078e00ff */
[----:B------:R-:W-:Y:S01]  /*0740*/  UMOV UR4, 0x54442d19 ;  /* 0x54442d1900047882 */ /* 0x000fe20000000000 */
[----:B------:R-:W-:Y:S01]  /*0750*/  UMOV UR5, 0x3bf921fb ;  /* 0x3bf921fb00057882 */ /* 0x000fe20000000000 */
[----:B------:R-:W-:Y:S02]  /*0760*/  SHF.R.S32.HI R7, RZ, 0x1f, R12 ;  /* 0x0000001fff077819 */ /* 0x000fe4000001140c */
[----:B------:R-:W-:Y:S02]  /*0770*/  SHF.R.U32.HI R11, RZ, 0x1e, R11 ;  /* 0x0000001eff0b7819 */ /* 0x000fe4000001160b */
[C---:B------:R-:W-:Y:S02]  /*0780*/  LOP3.LUT R8, R7.reuse, R8, RZ, 0x3c, !PT ;  /* 0x0000000807087212 */ /* 0x040fe400078e3cff */
[----:B------:R-:W-:-:S02]  /*0790*/  LOP3.LUT R9, R7, R12, RZ, 0x3c, !PT ;  /* 0x0000000c07097212 */ /* 0x000fc400078e3cff */
[----:B------:R-:W-:Y:S02]  /*07a0*/  ISETP.GE.AND P0, PT, R5, RZ, PT ;  /* 0x000000ff0500720c */ /* 0x000fe40003f06270 */
[----:B------:R-:W0:Y:S01]  /*07b0*/  I2F.F64.S64 R6, R8 ;  /* 0x0000000800067312 */ /* 0x000e220000301c00 */
[C---:B------:R-:W-:Y:S02]  /*07c0*/  LOP3.LUT R5, R12.reuse, R5, RZ, 0x3c, !PT ;  /* 0x000000050c057212 */ /* 0x040fe400078e3cff */
[----:B------:R-:W-:Y:S02]  /*07d0*/  LEA.HI R12, R12, R11, RZ, 0x1 ;  /* 0x0000000b0c0c7211 */ /* 0x000fe400078f08ff */
[----:B------:R-:W-:-:S03]  /*07e0*/  ISETP.GE.AND P1, PT, R5, RZ, PT ;  /* 0x000000ff0500720c */ /* 0x000fc60003f26270 */
[----:B------:R-:W-:-:S05]  /*07f0*/  IMAD.MOV R0, RZ, RZ, -R12 ;  /* 0x000000ffff007224 */ /* 0x000fca00078e0a0c */
[----:B------:R-:W-:Y:S01]  /*0800*/  @!P0 MOV R12, R0 ;  /* 0x00000000000c8202 */ /* 0x000fe20000000f00 */
[----:B0-----:R-:W-:-:S10]  /*0810*/  DMUL R6, R6, UR4 ;  /* 0x0000000406067c28 */ /* 0x001fd40008000000 */
[----:B------:R-:W0:Y:S02]  /*0820*/  F2F.F32.F64 R6, R6 ;  /* 0x0000000600067310 */ /* 0x000e240000301000 */
[----:B0-----:R-:W-:-:S07]  /*0830*/  FSEL R0, -R6, R6, !P1 ;  /* 0x0000000606007208 */ /* 0x001fce0004800100 */
.L_x_4:
[----:B------:R-:W-:Y:S05]  /*0840*/  BSYNC.RECONVERGENT B1 ;  /* 0x0000000000017941 */ /* 0x000fea0003800200 */
.L_x_3:
[----:B------:R-:W-:Y:S02]  /*0850*/  IMAD.MOV.U32 R6, RZ, RZ, 0x37cbac00 ;  /* 0x37cbac00ff067424 */ /* 0x000fe400078e00ff */
[----:B------:R-:W-:Y:S01]  /*0860*/  FMUL R5, R0, R0 ;  /* 0x0000000000057220 */ /* 0x000fe20000400000 */
[----:B------:R-:W-:Y:S01]  /*0870*/  IMAD.MOV.U32 R8, RZ, RZ, 0x394d4153 ;  /* 0x394d4153ff087424 */ /* 0x000fe200078e00ff */
[C---:B------:R-:W-:Y:S02]  /*0880*/  LOP3.LUT R9, R12.reuse, 0x1, RZ, 0xc0, !PT ;  /* 0x000000010c097812 */ /* 0x040fe400078ec0ff */
[C---:B------:R-:W-:Y:S01]  /*0890*/  FFMA R6, R5.reuse, R6, -0.0013887860113754868507 ;  /* 0xbab607ed05067423 */ /* 0x040fe20000000006 */
[C---:B------:R-:W-:Y:S01]  /*08a0*/  FFMA R8, R5.reuse, -R8, 0.0083327032625675201416 ;  /* 0x3c0885e405087423 */ /* 0x040fe20000000808 */
[----:B------:R-:W-:Y:S01]  /*08b0*/  FFMA R7, R5, R0, RZ ;  /* 0x0000000005077223 */ /* 0x000fe200000000ff */
[----:B------:R-:W-:Y:S01]  /*08c0*/  ISETP.NE.U32.AND P0, PT, R9, 0x1, PT ;  /* 0x000000010900780c */ /* 0x000fe20003f05070 */
[C---:B------:R-:W-:Y:S01]  /*08d0*/  FFMA R6, R5.reuse, R6, 0.041666727513074874878 ;  /* 0x3d2aaabb05067423 */ /* 0x040fe20000000006 */
[----:B------:R-:W-:Y:S01]  /*08e0*/  FFMA R8, R5, R8, -0.16666662693023681641 ;  /* 0xbe2aaaa805087423 */ /* 0x000fe20000000008 */
[----:B------:R-:W-:-:S02]  /*08f0*/  LOP3.LUT P1, RZ, R12, 0x2, RZ, 0xc0, !PT ;  /* 0x000000020cff7812 */ /* 0x000fc4000782c0ff */
[----:B------:R-:W-:Y:S01]  /*0900*/  FFMA R6, R5, R6, -0.4999999701976776123 ;  /* 0xbeffffff05067423 */ /* 0x000fe20000000006 */
[----:B------:R-:W-:Y:S01]  /*0910*/  FFMA R7, R7, R8, R0 ;  /* 0x0000000807077223 */ /* 0x000fe20000000000 */
[----:B------:R-:W-:Y:S02]  /*0920*/  VIADD R0, R12, 0x1 ;  /* 0x000000010c007836 */ /* 0x000fe40000000000 */
[----:B------:R-:W-:-:S03]  /*0930*/  FFMA R6, R5, R6, 1 ;  /* 0x3f80000005067423 */ /* 0x000fc60000000006 */
[----:B------:R-:W-:Y:S02]  /*0940*/  LOP3.LUT P2, RZ, R0, 0x2, RZ, 0xc0, !PT ;  /* 0x0000000200ff7812 */ /* 0x000fe4000784c0ff */
[----:B------:R-:W-:Y:S02]  /*0950*/  FSEL R0, R6, R7, !P0 ;  /* 0x0000000706007208 */ /* 0x000fe40004000000 */
[----:B------:R-:W-:Y:S02]  /*0960*/  FSEL R6, R7, R6, !P0 ;  /* 0x0000000607067208 */ /* 0x000fe40004000000 */
[----:B------:R-:W-:Y:S02]  /*0970*/  FSEL R8, R0, -R0, !P1 ;  /* 0x8000000000087208 */ /* 0x000fe40004800000 */
[----:B------:R-:W-:-:S05]  /*0980*/  FSEL R9, R6, -R6, !P2 ;  /* 0x8000000606097208 */ /* 0x000fca0005000000 */
[----:B------:R0:W-:Y:S02]  /*0990*/  STS.64 [R4], R8 ;  /* 0x0000000804007388 */ /* 0x0001e40000000a00 */
.L_x_2:
[----:B------:R-:W-:Y:S05]  /*09a0*/  BSYNC.RECONVERGENT B0 ;  /* 0x0000000000007941 */ /* 0x000fea0003800200 */
.L_x_1:
[----:B------:R-:W1:Y:S02]  /*09b0*/  LDCU UR4, c[0x0][0x3b0] ;  /* 0x00007600ff0477ac */ /* 0x000e640008000800 */
[----:B-1----:R-:W-:Y:S01]  /*09c0*/  UISETP.GE.AND UP0, UPT, UR4, 0x2, UPT ;  /* 0x000000020400788c */ /* 0x002fe2000bf06270 */
[----:B------:R-:W-:Y:S08]  /*09d0*/  BAR.SYNC.DEFER_BLOCKING 0x0 ;  /* 0x0000000000007b1d */ /* 0x000ff00000010000 */
[----:B------:R-:W-:Y:S05]  /*09e0*/  BRA.U !UP0, `(.L_x_8) ;  /* 0x0000000108547547 */ /* 0x000fea000b800000 */
[----:B------:R-:W1:Y:S02]  /*09f0*/  LDCU UR4, c[0x0][0x360] ;  /* 0x00006c00ff0477ac */ /* 0x000e640008000800 */
.L_x_11:
[----:B------:R-:W-:Y:S01]  /*0a00*/  MOV R6, R3 ;  /* 0x0000000300067202 */ /* 0x000fe20000000f00 */
[----:B------:R-:W-:Y:S01]  /*0a10*/  BSSY.RECONVERGENT B0, `(.L_x_9) ;  /* 0x000000f000007945 */ /* 0x000fe20003800200 */
[----:B------:R-:W-:-:S05]  /*0a20*/  SHF.R.U32.HI R3, RZ, 0x1, R3 ;  /* 0x00000001ff037819 */ /* 0x000fca0000011603 */
[----:B------:R-:W-:-:S05]  /*0a30*/  IMAD.IADD R0, R3, 0x1, R2 ;  /* 0x0000000103007824 */ /* 0x000fca00078e0202 */
[----:B-1----:R-:W-:-:S04]  /*0a40*/  ISETP.GE.U32.AND P0, PT, R0, UR4, PT ;  /* 0x0000000400007c0c */ /* 0x002fc8000bf06070 */
[----:B------:R-:W-:-:S13]  /*0a50*/  ISETP.GE.U32.OR P0, PT, R2, R3, P0 ;  /* 0x000000030200720c */ /* 0x000fda0000706470 */
[----:B------:R-:W-:Y:S05]  /*0a60*/  @P0 BRA `(.L_x_10) ;  /* 0x0000000000240947 */ /* 0x000fea0003800000 */
[----:B------:R-:W-:Y:S01]  /*0a70*/  IMAD R5, R3, 0x8, R4 ;  /* 0x0000000803057824 */ /* 0x000fe200078e0204 */
[----:B------:R-:W-:Y:S04]  /*0a80*/  LDS R0, [R4] ;  /* 0x0000000004007984 */ /* 0x000fe80000000800 */
[----:B------:R-:W1:Y:S04]  /*0a90*/  LDS R7, [R5] ;  /* 0x0000000005077984 */ /* 0x000e680000000800 */
[----:B0-----:R-:W-:Y:S01]  /*0aa0*/  LDS R9, [R4+0x4] ;  /* 0x0000040004097984 */ /* 0x001fe20000000800 */
[----:B-1----:R-:W-:-:S05]  /*0ab0*/  FADD R7, R0, R7 ;  /* 0x0000000700077221 */ /* 0x002fca0000000000 */
[----:B------:R-:W-:Y:S04]  /*0ac0*/  STS [R4], R7 ;  /* 0x0000000704007388 */ /* 0x000fe80000000800 */
[----:B------:R-:W0:Y:S02]  /*0ad0*/  LDS R0, [R5+0x4] ;  /* 0x0000040005007984 */ /* 0x000e240000000800 */
[----:B0-----:R-:W-:-:S05]  /*0ae0*/  FADD R9, R0, R9 ;  /* 0x0000000900097221 */ /* 0x001fca0000000000 */
[----:B------:R1:W-:Y:S02]  /*0af0*/  STS [R4+0x4], R9 ;  /* 0x0000040904007388 */ /* 0x0003e40000000800 */
.L_x_10:
[----:B------:R-:W-:Y:S05]  /*0b00*/  BSYNC.RECONVERGENT B0 ;  /* 0x0000000000007941 */ /* 0x000fea0003800200 */
.L_x_9:
[----:B------:R-:W-:Y:S01]  /*0b10*/  BAR.SYNC.DEFER_BLOCKING 0x0 ;  /* 0x0000000000007b1d */ /* 0x000fe20000010000 */
[----:B------:R-:W-:-:S13]  /*0b20*/  ISETP.GT.U32.AND P0, PT, R6, 0x3, PT ;  /* 0x000000030600780c */ /* 0x000fda0003f04070 */
[----:B------:R-:W-:Y:S05]  /*0b30*/  @P0 BRA `(.L_x_11) ;  /* 0xfffffffc00b00947 */ /* 0x000fea000383ffff */
.L_x_8:
[----:B------:R-:W-:-:S13]  /*0b40*/  ISETP.NE.AND P0, PT, R2, RZ, PT ;  /* 0x000000ff0200720c */ /* 0x000fda0003f05270 */
[----:B------:R-:W-:Y:S05]  /*0b50*/  @P0 EXIT ;  /* 0x000000000000094d */ /* 0x000fea0003800000 */
[----:B------:R-:W2:Y:S01]  /*0b60*/  S2UR UR5, SR_CgaCtaId ;  /* 0x00000000000579c3 */ /* 0x000ea20000008800 */
[----:B------:R-:W-:-:S07]  /*0b70*/  UMOV UR4, 0x400 ;  /* 0x0000040000047882 */ /* 0x000fce0000000000 */
[----:B------:R-:W3:Y:S01]  /*0b80*/  LDC.64 R2, c[0x0][0x3a8] ;  /* 0x0000ea00ff027b82 */ /* 0x000ee20000000a00 */
[----:B--2---:R-:W-:-:S09]  /*0b90*/  ULEA UR4, UR5, UR4, 0x18 ;  /* 0x0000000405047291 */ /* 0x004fd2000f8ec0ff */
[----:B01----:R-:W3:Y:S04]  /*0ba0*/  LDS.64 R4, [UR4] ;  /* 0x00000004ff047984 */ /* 0x003ee80008000a00 */
[----:B---3--:R-:W-:Y:S04]  /*0bb0*/  STG.E desc[UR6][R2.64], R4 ;  /* 0x0000000402007986 */ /* 0x008fe8000c101906 */
[----:B------:R-:W-:Y:S01]  /*0bc0*/  STG.E desc[UR6][R2.64+0x4], R5 ;  /* 0x0000040502007986 */ /* 0x000fe2000c101906 */
[----:B------:R-:W-:Y:S05]  /*0bd0*/  EXIT ;  /* 0x000000000000794d */ /* 0x000fea0003800000 */
.L_x_12:
        /* <DEDUP_REMOVED lines=10> */
.L_x_26:


//--------------------- .text.kernel_array_beam_slave_sincos --------------------------
	.section	.text.kernel_array_beam_slave_sincos,"ax",@progbits
	.align	128
        .global         kernel_array_beam_slave_sincos
        .type           kernel_array_beam_slave_sincos,@function
        .size           kernel_array_beam_slave_sincos,(.L_x_27 - kernel_array_beam_slave_sincos)
        .other          kernel_array_beam_slave_sincos,@"STO_CUDA_ENTRY STV_DEFAULT"
kernel_array_beam_slave_sincos:
.text.kernel_array_beam_slave_sincos:
[----:B------:R-:W-:Y:S08]  /*0000*/  LDC R1, c[0x0][0x37c] ;  /* 0x0000df00ff017b82 */ /* 0x000ff00000000800 */
[----:B------:R-:W0:Y:S01]  /*0010*/  S2UR UR5, SR_CgaCtaId ;  /* 0x00000000000579c3 */ /* 0x000e220000008800 */
[----:B------:R-:W1:Y:S01]  /*0020*/  S2R R2, SR_TID.X ;  /* 0x0000000000027919 */ /* 0x000e620000002100 */
[----:B------:R-:W-:Y:S01]  /*0030*/  UMOV UR4, 0x400 ;  /* 0x0000040000047882 */ /* 0x000fe20000000000 */
[----:B------:R-:W2:Y:S01]  /*0040*/  LDCU.64 UR6, c[0x0][0x358] ;  /* 0x00006b00ff0677ac */ /* 0x000ea20008000a00 */
[----:B------:R-:W-:Y:S01]  /*0050*/  BSSY.RECONVERGENT B0, `(.L_x_13) ;  /* 0x000009b000007945 */ /* 0x000fe20003800200 */
[----:B0-----:R-:W-:Y:S01]  /*0060*/  ULEA UR4, UR5, UR4, 0x18 ;  /* 0x0000000405047291 */ /* 0x001fe2000f8ec0ff */
[----:B------:R-:W0:Y:S05]  /*0070*/  LDCU UR5, c[0x0][0x380] ;  /* 0x00007000ff0577ac */ /* 0x000e2a0008000800 */
[----:B-1----:R-:W-:-:S05]  /*0080*/  LEA R3, R2, UR4, 0x3 ;  /* 0x0000000402037c11 */ /* 0x002fca000f8e18ff */
[----:B------:R-:W1:Y:S01]  /*0090*/  LDCU UR4, c[0x0][0x3b0] ;  /* 0x00007600ff0477ac */ /* 0x000e620008000800 */
[----:B------:R3:W-:Y:S01]  /*00a0*/  STS.64 [R3], RZ ;  /* 0x000000ff03007388 */ /* 0x0007e20000000a00 */
[----:B0-----:R-:W-:Y:S01]  /*00b0*/  ISETP.GE.AND P0, PT, R2, UR5, PT ;  /* 0x0000000502007c0c */ /* 0x001fe2000bf06270 */
[----:B-1----:R-:W-:-:S12]  /*00c0*/  IMAD.U32 R5, RZ, RZ, UR4 ;  /* 0x00000004ff057e24 */ /* 0x002fd8000f8e00ff */
[----:B--23--:R-:W-:Y:S05]  /*00d0*/  @P0 BRA `(.L_x_14) ;  /* 0x0000000800480947 */ /* 0x00cfea0003800000 */
        /* <DEDUP_REMOVED lines=34> */
.L_x_17:
        /* <DEDUP_REMOVED lines=18> */
[-C--:B------:R-:W-:Y:S01]  /*0420*/  @P1 MOV R13, R6.reuse ;  /* 0x00000006000d1202 */ /* 0x080fe20000000f00 */
[--C-:B------:R-:W-:Y:S01]  /*0430*/  @P2 IMAD.MOV.U32 R14, RZ, RZ, R6.reuse ;  /* 0x000000ffff0e2224 */ /* 0x100fe200078e0006 */
[----:B------:R-:W-:Y:S01]  /*0440*/  @P5 MOV R17, R6 ;  /* 0x0000000600115202 */ /* 0x000fe20000000f00 */
[--C-:B------:R-:W-:Y:S02]  /*0450*/  @P3 IMAD.MOV.U32 R15, RZ, RZ, R6.reuse ;  /* 0x000000ffff0f3224 */ /* 0x100fe400078e0006 */
[----:B------:R-:W-:Y:S01]  /*0460*/  @P4 IMAD.MOV.U32 R16, RZ, RZ, R6 ;  /* 0x000000ffff104224 */ /* 0x000fe200078e0006 */
[----:B------:R-:W-:Y:S06]  /*0470*/  BRA.U UP0, `(.L_x_17) ;  /* 0xfffffffd00a07547 */ /* 0x000fec000b83ffff */
[----:B------:R-:W-:Y:S01]  /*0480*/  SHF.R.U32.HI R6, RZ, 0x17, R4 ;  /* 0x00000017ff067819 */ /* 0x000fe20000011604 */
[----:B------:R-:W-:Y:S03]  /*0490*/  BSSY.RECONVERGENT B2, `(.L_x_18) ;  /* 0x0000029000027945 */ /* 0x000fe60003800200 */
[C---:B------:R-:W-:Y:S02]  /*04a0*/  LOP3.LUT R7, R6.reuse, 0xe0, RZ, 0xc0, !PT ;  /* 0x000000e006077812 */ /* 0x040fe400078ec0ff */
[----:B------:R-:W-:-:S03]  /*04b0*/  LOP3.LUT P6, RZ, R6, 0x1f, RZ, 0xc0, !PT ;  /* 0x0000001f06ff7812 */ /* 0x000fc600078cc0ff */
[----:B------:R-:W-:-:S05]  /*04c0*/  VIADD R7, R7, 0xffffff80 ;  /* 0xffffff8007077836 */ /* 0x000fca0000000000 */
        /* <DEDUP_REMOVED lines=8> */
[----:B------:R-:W-:Y:S02]  /*0550*/  @P3 MOV R7, R12 ;  /* 0x0000000c00073202 */ /* 0x000fe40000000f00 */
[C---:B------:R-:W-:Y:S01]  /*0560*/  ISETP.EQ.AND P3, PT, R9.reuse, -0x4, PT ;  /* 0xfffffffc0900780c */ /* 0x040fe20003f62270 */
[----:B------:R-:W-:Y:S02]  /*0570*/  @P4 IMAD.MOV.U32 R8, RZ, RZ, R12 ;  /* 0x000000ffff084224 */ /* 0x000fe400078e000c */
[--C-:B------:R-:W-:Y:S01]  /*0580*/  @P4 IMAD.MOV.U32 R7, RZ, RZ, R13.reuse ;  /* 0x000000ffff074224 */ /* 0x100fe200078e000d */
[----:B------:R-:W-:Y:S01]  /*0590*/  ISETP.EQ.AND P4, PT, R9, 0x4, PT ;  /* 0x000000040900780c */ /* 0x000fe20003f82270 */
[----:B------:R-:W-:Y:S01]  /*05a0*/  @P2 IMAD.MOV.U32 R8, RZ, RZ, R13 ;  /* 0x000000ffff082224 */ /* 0x000fe200078e000d */
        /* <DEDUP_REMOVED lines=23> */
.L_x_19:
[----:B------:R-:W-:Y:S05]  /*0720*/  BSYNC.RECONVERGENT B2 ;  /* 0x0000000000027941 */ /* 0x000fea0003800200 */
.L_x_18:
        /* <DEDUP_REMOVED lines=18> */
.L_x_16:
[----:B------:R-:W-:Y:S05]  /*0850*/  BSYNC.RECONVERGENT B1 ;  /* 0x0000000000017941 */ /* 0x000fea0003800200 */
.L_x_15:
[----:B------:R-:W0:Y:S01]  /*0860*/  LDS R11, [R3] ;  /* 0x00000000030b7984 */ /* 0x000e220000000800 */
[----:B------:R-:W-:Y:S02]  /*0870*/  IMAD.MOV.U32 R4, RZ, RZ, 0x37cbac00 ;  /* 0x37cbac00ff047424 */ /* 0x000fe400078e00ff */
[----:B------:R-:W-:Y:S01]  /*0880*/  FMUL R7, R0, R0 ;  /* 0x0000000000077220 */ /* 0x000fe20000400000 */
[----:B------:R-:W-:Y:S01]  /*0890*/  IMAD.MOV.U32 R6, RZ, RZ, 0x394d4153 ;  /* 0x394d4153ff067424 */ /* 0x000fe200078e00ff */
[----:B------:R-:W1:Y:S01]  /*08a0*/  LDS R13, [R3+0x4] ;  /* 0x00000400030d7984 */ /* 0x000e620000000800 */
[----:B------:R-:W-:Y:S01]  /*08b0*/  LOP3.LUT R8, R12, 0x1, RZ, 0xc0, !PT ;  /* 0x000000010c087812 */ /* 0x000fe200078ec0ff */
[C---:B------:R-:W-:Y:S01]  /*08c0*/  FFMA R4, R7.reuse, R4, -0.0013887860113754868507 ;  /* 0xbab607ed07047423 */ /* 0x040fe20000000004 */
[C---:B------:R-:W-:Y:S01]  /*08d0*/  FFMA R6, R7.reuse, -R6, 0.0083327032625675201416 ;  /* 0x3c0885e407067423 */ /* 0x040fe20000000806 */
[C---:B------:R-:W-:Y:S01]  /*08e0*/  FFMA R9, R7.reuse, R0, RZ ;  /* 0x0000000007097223 */ /* 0x040fe200000000ff */
        /* <DEDUP_REMOVED lines=12> */
[----:B------:R-:W-:-:S03]  /*09b0*/  FSEL R4, R4, -R4, !P2 ;  /* 0x8000000404047208 */ /* 0x000fc60005000000 */
[----:B0-----:R-:W-:Y:S02]  /*09c0*/  FADD R0, R0, R11 ;  /* 0x0000000b00007221 */ /* 0x001fe40000000000 */
[----:B-1----:R-:W-:-:S03]  /*09d0*/  FADD R4, R4, R13 ;  /* 0x0000000d04047221 */ /* 0x002fc60000000000 */
[----:B------:R0:W-:Y:S04]  /*09e0*/  STS [R3], R0 ;  /* 0x0000000003007388 */ /* 0x0001e80000000800 */
[----:B------:R0:W-:Y:S02]  /*09f0*/  STS [R3+0x4], R4 ;  /* 0x0000040403007388 */ /* 0x0001e40000000800 */
.L_x_14:
[----:B------:R-:W-:Y:S05]  /*0a00*/  BSYNC.RECONVERGENT B0 ;  /* 0x0000000000007941 */ /* 0x000fea0003800200 */
.L_x_13:
[----:B------:R-:W1:Y:S02]  /*0a10*/  LDCU UR4, c[0x0][0x3b0] ;  /* 0x00007600ff0477ac */ /* 0x000e640008000800 */
[----:B-1----:R-:W-:Y:S01]  /*0a20*/  UISETP.GE.AND UP0, UPT, UR4, 0x2, UPT ;  /* 0x000000020400788c */ /* 0x002fe2000bf06270 */
[----:B------:R-:W-:Y:S08]  /*0a30*/  BAR.SYNC.DEFER_BLOCKING 0x0 ;  /* 0x0000000000007b1d */ /* 0x000ff00000010000 */
[----:B------:R-:W-:Y:S05]  /*0a40*/  BRA.U !UP0, `(.L_x_20) ;  /* 0x0000000108547547 */ /* 0x000fea000b800000 */
[----:B------:R-:W1:Y:S02]  /*0a50*/  LDCU UR4, c[0x0][0x360] ;  /* 0x00006c00ff0477ac */ /* 0x000e640008000800 */
.L_x_23:
[----:B------:R-:W-:Y:S01]  /*0a60*/  MOV R8, R5 ;  /* 0x0000000500087202 */ /* 0x000fe20000000f00 */
[----:B------:R-:W-:Y:S01]  /*0a70*/  BSSY.RECONVERGENT B0, `(.L_x_21) ;  /* 0x000000f000007945 */ /* 0x000fe20003800200 */
[----:B------:R-:W-:-:S05]  /*0a80*/  SHF.R.U32.HI R5, RZ, 0x1, R5 ;  /* 0x00000001ff057819 */ /* 0x000fca0000011605 */
[----:B0-----:R-:W-:-:S05]  /*0a90*/  IMAD.IADD R0, R5, 0x1, R2 ;  /* 0x0000000105007824 */ /* 0x001fca00078e0202 */
[----:B-1----:R-:W-:-:S04]  /*0aa0*/  ISETP.GE.U32.AND P0, PT, R0, UR4, PT ;  /* 0x0000000400007c0c */ /* 0x002fc8000bf06070 */
[----:B------:R-:W-:-:S13]  /*0ab0*/  ISETP.GE.U32.OR P0, PT, R2, R5, P0 ;  /* 0x000000050200720c */ /* 0x000fda0000706470 */
[----:B------:R-:W-:Y:S05]  /*0ac0*/  @P0 BRA `(.L_x_22) ;  /* 0x0000000000240947 */ /* 0x000fea0003800000 */
[----:B------:R-:W-:Y:S01]  /*0ad0*/  IMAD R4, R5, 0x8, R3 ;  /* 0x0000000805047824 */ /* 0x000fe200078e0203 */
[----:B------:R-:W-:Y:S04]  /*0ae0*/  LDS R0, [R3] ;  /* 0x0000000003007984 */ /* 0x000fe80000000800 */
[----:B------:R-:W0:Y:S02]  /*0af0*/  LDS R7, [R4] ;  /* 0x0000000004077984 */ /* 0x000e240000000800 */
[----:B0-----:R-:W-:Y:S02]  /*0b00*/  FADD R0, R0, R7 ;  /* 0x0000000700007221 */ /* 0x001fe40000000000 */
[----:B------:R-:W-:Y:S04]  /*0b10*/  LDS R7, [R3+0x4] ;  /* 0x0000040003077984 */ /* 0x000fe80000000800 */
[----:B------:R-:W-:Y:S04]  /*0b20*/  STS [R3], R0 ;  /* 0x0000000003007388 */ /* 0x000fe80000000800 */
[----:B------:R-:W0:Y:S02]  /*0b30*/  LDS R6, [R4+0x4] ;  /* 0x0000040004067984 */ /* 0x000e240000000800 */
[----:B0-----:R-:W-:-:S05]  /*0b40*/  FADD R6, R6, R7 ;  /* 0x0000000706067221 */ /* 0x001fca0000000000 */
[----:B------:R0:W-:Y:S02]  /*0b50*/  STS [R3+0x4], R6 ;  /* 0x0000040603007388 */ /* 0x0001e40000000800 */
.L_x_22:
[----:B------:R-:W-:Y:S05]  /*0b60*/  BSYNC.RECONVERGENT B0 ;  /* 0x0000000000007941 */ /* 0x000fea0003800200 */
.L_x_21:
[----:B------:R-:W-:Y:S01]  /*0b70*/  BAR.SYNC.DEFER_BLOCKING 0x0 ;  /* 0x0000000000007b1d */ /* 0x000fe20000010000 */
[----:B------:R-:W-:-:S13]  /*0b80*/  ISETP.GT.U32.AND P0, PT, R8, 0x3, PT ;  /* 0x000000030800780c */ /* 0x000fda0003f04070 */
[----:B------:R-:W-:Y:S05]  /*0b90*/  @P0 BRA `(.L_x_23) ;  /* 0xfffffffc00b00947 */ /* 0x000fea000383ffff */
.L_x_20:
[----:B------:R-:W-:-:S13]  /*0ba0*/  ISETP.NE.AND P0, PT, R2, RZ, PT ;  /* 0x000000ff0200720c */ /* 0x000fda0003f05270 */
[----:B------:R-:W-:Y:S05]  /*0bb0*/  @P0 EXIT ;  /* 0x000000000000094d */ /* 0x000fea0003800000 */
[----:B------:R-:W1:Y:S01]  /*0bc0*/  S2UR UR5, SR_CgaCtaId ;  /* 0x00000000000579c3 */ /* 0x000e620000008800 */
[----:B------:R-:W-:-:S07]  /*0bd0*/  UMOV UR4, 0x400 ;  /* 0x0000040000047882 */ /* 0x000fce0000000000 */
[----:B0-----:R-:W0:Y:S01]  /*0be0*/  LDC.64 R2, c[0x0][0x3a8] ;  /* 0x0000ea00ff027b82 */ /* 0x001e220000000a00 */
[----:B-1----:R-:W-:-:S09]  /*0bf0*/  ULEA UR4, UR5, UR4, 0x18 ;  /* 0x0000000405047291 */ /* 0x002fd2000f8ec0ff */
[----:B------:R-:W0:Y:S04]  /*0c00*/  LDS.64 R4, [UR4] ;  /* 0x00000004ff047984 */ /* 0x000e280008000a00 */
[----:B0-----:R-:W-:Y:S04]  /*0c10*/  STG.E desc[UR6][R2.64], R4 ;  /* 0x0000000402007986 */ /* 0x001fe8000c101906 */
[----:B------:R-:W-:Y:S01]  /*0c20*/  STG.E desc[UR6][R2.64+0x4], R5 ;  /* 0x0000040502007986 */ /* 0x000fe2000c101906 */
[----:B------:R-:W-:Y:S05]  /*0c30*/  EXIT ;  /* 0x000000000000794d */ /* 0x000fea0003800000 */
.L_x_24:
        /* <DEDUP_REMOVED lines=12> */
.L_x_27:


//--------------------- .nv.global.init           --------------------------
	.section	.nv.global.init,"aw",@progbits
	.align	4
.nv.global.init:
	.type		__cudart_i2opi_f,@object
	.size		__cudart_i2opi_f,(.L_40 - __cudart_i2opi_f)
__cudart_i2opi_f:
        /*0000*/ 	.byte	0x41, 0x90, 0x43, 0x3c, 0x99, 0x95, 0x62, 0xdb, 0xc0, 0xdd, 0x34, 0xf5, 0xd1, 0x57, 0x27, 0xfc
        /*0010*/ 	.byte	0x29, 0x15, 0x44, 0x4e, 0x6e, 0x83, 0xf9, 0xa2
.L_40:


//--------------------- .nv.shared.reserved.0     --------------------------
	.section	.nv.shared.reserved.0,"aw",@nobits
	.weak		__nv_reservedSMEM_offset_0_alias
	.size		__nv_reservedSMEM_offset_0_alias, 0, 64
	.other		__nv_reservedSMEM_offset_0_alias,@"STO_CUDA_RESERVED_SHARED STV_DEFAULT"
__nv_reservedSMEM_offset_0_alias:
	.zero		0
	.zero		64


//--------------------- .nv.global                --------------------------
	.section	.nv.global,"aw",@nobits
.nv.global:
	.type		_ZN34_INTERNAL_f4986f72_4_k_cu_99c66ed86thrust24THRUST_300001_SM_1000_NS12placeholders2_5E,@object
	.size		_ZN34_INTERNAL_f4986f72_4_k_cu_99c66ed86thrust24THRUST_300001_SM_1000_NS12placeholders2_5E,(_ZN34_INTERNAL_f4986f72_4_k_cu_99c66ed84cuda3std3__45__cpo6cbeginE - _ZN34_INTERNAL_f4986f72_4_k_cu_99c66ed86thrust24THRUST_300001_SM_1000_NS12placeholders2_5E)
_ZN34_INTERNAL_f4986f72_4_k_cu_99c66ed86thrust24THRUST_300001_SM_1000_NS12placeholders2_5E:
	.zero		1
	.type		_ZN34_INTERNAL_f4986f72_4_k_cu_99c66ed84cuda3std3__45__cpo6cbeginE,@object
	.size		_ZN34_INTERNAL_f4986f72_4_k_cu_99c66ed84cuda3std3__45__cpo6cbeginE,(_ZN34_INTERNAL_f4986f72_4_k_cu_99c66ed84cuda3std6ranges3__45__cpo6cbeginE - _ZN34_INTERNAL_f4986f72_4_k_cu_99c66ed84cuda3std3__45__cpo6cbeginE)
_ZN34_INTERNAL_f4986f72_4_k_cu_99c66ed84cuda3std3__45__cpo6cbeginE:
	.zero		1
	.type		_ZN34_INTERNAL_f4986f72_4_k_cu_99c66ed84cuda3std6ranges3__45__cpo6cbeginE,@object
	.size		_ZN34_INTERNAL_f4986f72_4_k_cu_99c66ed84cuda3std6ranges3__45__cpo6cbeginE,(_ZN34_INTERNAL_f4986f72_4_k_cu_99c66ed84cuda3std3__48in_placeE - _ZN34_INTERNAL_f4986f72_4_k_cu_99c66ed84cuda3std6ranges3__45__cpo6cbeginE)
_ZN34_INTERNAL_f4986f72_4_k_cu_99c66ed84cuda3std6ranges3__45__cpo6cbeginE:
	.zero		1
	.type		_ZN34_INTERNAL_f4986f72_4_k_cu_99c66ed84cuda3std3__48in_placeE,@object
	.size		_ZN34_INTERNAL_f4986f72_4_k_cu_99c66ed84cuda3std3__48in_placeE,(_ZN34_INTERNAL_f4986f72_4_k_cu_99c66ed84cuda3std6ranges3__45__cpo4sizeE - _ZN34_INTERNAL_f4986f72_4_k_cu_99c66ed84cuda3std3__48in_placeE)
_ZN34_INTERNAL_f4986f72_4_k_cu_99c66ed84cuda3std3__48in_placeE:
	.zero		1
	.type		_ZN34_INTERNAL_f4986f72_4_k_cu_99c66ed84cuda3std6ranges3__45__cpo4sizeE,@object
	.size		_ZN34_INTERNAL_f4986f72_4_k_cu_99c66ed84cuda3std6ranges3__45__cpo4sizeE,(_ZN34_INTERNAL_f4986f72_4_k_cu_99c66ed86thrust24THRUST_300001_SM_1000_NS12placeholders2_9E - _ZN34_INTERNAL_f4986f72_4_k_cu_99c66ed84cuda3std6ranges3__45__cpo4sizeE)
_ZN34_INTERNAL_f4986f72_4_k_cu_99c66ed84cuda3std6ranges3__45__cpo4sizeE:
	.zero		1
	.type		_ZN34_INTERNAL_f4986f72_4_k_cu_99c66ed86thrust24THRUST_300001_SM_1000_NS12placeholders2_9E,@object
	.size		_ZN34_INTERNAL_f4986f72_4_k_cu_99c66ed86thrust24THRUST_300001_SM_1000_NS12placeholders2_9E,(_ZN34_INTERNAL_f4986f72_4_k_cu_99c66ed84cuda3std3__45__cpo7crbeginE - _ZN34_INTERNAL_f4986f72_4_k_cu_99c66ed86thrust24THRUST_300001_SM_1000_NS12placeholders2_9E)
_ZN34_INTERNAL_f4986f72_4_k_cu_99c66ed86thrust24THRUST_300001_SM_1000_NS12placeholders2_9E:
	.zero		1
	.type		_ZN34_INTERNAL_f4986f72_4_k_cu_99c66ed84cuda3std3__45__cpo7crbeginE,@object
	.size		_ZN34_INTERNAL_f4986f72_4_k_cu_99c66ed84cuda3std3__45__cpo7crbeginE,(_ZN34_INTERNAL_f4986f72_4_k_cu_99c66ed84cuda3std6ranges3__45__cpo4nextE - _ZN34_INTERNAL_f4986f72_4_k_cu_99c66ed84cuda3std3__45__cpo7crbeginE)
_ZN34_INTERNAL_f4986f72_4_k_cu_99c66ed84cuda3std3__45__cpo7crbeginE:
	.zero		1
	.type		_ZN34_INTERNAL_f4986f72_4_k_cu_99c66ed84cuda3std6ranges3__45__cpo4nextE,@object
	.size		_ZN34_INTERNAL_f4986f72_4_k_cu_99c66ed84cuda3std6ranges3__45__cpo4nextE,(_ZN34_INTERNAL_f4986f72_4_k_cu_99c66ed84cuda3std6ranges3__45__cpo4swapE - _ZN34_INTERNAL_f4986f72_4_k_cu_99c66ed84cuda3std6ranges3__45__cpo4nextE)
_ZN34_INTERNAL_f4986f72_4_k_cu_99c66ed84cuda3std6ranges3__45__cpo4nextE:
	.zero		1
	.type		_ZN34_INTERNAL_f4986f72_4_k_cu_99c66ed84cuda3std6ranges3__45__cpo4swapE,@object
	.size		_ZN34_INTERNAL_f4986f72_4_k_cu_99c66ed84cuda3std6ranges3__45__cpo4swapE,(_ZN34_INTERNAL_f4986f72_4_k_cu_99c66ed86thrust24THRUST_300001_SM_1000_NS12placeholders2_1E - _ZN34_INTERNAL_f4986f72_4_k_cu_99c66ed84cuda3std6ranges3__45__cpo4swapE)
_ZN34_INTERNAL_f4986f72_4_k_cu_99c66ed84cuda3std6ranges3__45__cpo4swapE:
	.zero		1
	.type		_ZN34_INTERNAL_f4986f72_4_k_cu_99c66ed86thrust24THRUST_300001_SM_1000_NS12placeholders2_1E,@object
	.size		_ZN34_INTERNAL_f4986f72_4_k_cu_99c66ed86thrust24THRUST_300001_SM_1000_NS12placeholders2_1E,(_ZN34_INTERNAL_f4986f72_4_k_cu_99c66ed86thrust24THRUST_300001_SM_1000_NS12placeholders2_3E - _ZN34_INTERNAL_f4986f72_4_k_cu_99c66ed86thrust24THRUST_300001_SM_1000_NS12placeholders2_1E)
_ZN34_INTERNAL_f4986f72_4_k_cu_99c66ed86thrust24THRUST_300001_SM_1000_NS12placeholders2_1E:
	.zero		1
	.type		_ZN34_INTERNAL_f4986f72_4_k_cu_99c66ed86thrust24THRUST_300001_SM_1000_NS12placeholders2_3E,@object
	.size		_ZN34_INTERNAL_f4986f72_4_k_cu_99c66ed86thrust24THRUST_300001_SM_1000_NS12placeholders2_3E,(_ZN34_INTERNAL_f4986f72_4_k_cu_99c66ed84cuda3std3__45__cpo5beginE - _ZN34_INTERNAL_f4986f72_4_k_cu_99c66ed86thrust24THRUST_300001_SM_1000_NS12placeholders2_3E)
_ZN34_INTERNAL_f4986f72_4_k_cu_99c66ed86thrust24THRUST_300001_SM_1000_NS12placeholders2_3E:
	.zero		1
	.type		_ZN34_INTERNAL_f4986f72_4_k_cu_99c66ed84cuda3std3__45__cpo5beginE,@object
	.size		_ZN34_INTERNAL_f4986f72_4_k_cu_99c66ed84cuda3std3__45__cpo5beginE,(_ZN34_INTERNAL_f4986f72_4_k_cu_99c66ed84cuda3std6ranges3__45__cpo5beginE - _ZN34_INTERNAL_f4986f72_4_k_cu_99c66ed84cuda3std3__45__cpo5beginE)
_ZN34_INTERNAL_f4986f72_4_k_cu_99c66ed84cuda3std3__45__cpo5beginE:
	.zero		1
	.type		_ZN34_INTERNAL_f4986f72_4_k_cu_99c66ed84cuda3std6ranges3__45__cpo5beginE,@object
	.size		_ZN34_INTERNAL_f4986f72_4_k_cu_99c66ed84cuda3std6ranges3__45__cpo5beginE,(_ZN34_INTERNAL_f4986f72_4_k_cu_99c66ed84cuda3std3__436_GLOBAL__N__f4986f72_4_k_cu_99c66ed86ignoreE - _ZN34_INTERNAL_f4986f72_4_k_cu_99c66ed84cuda3std6ranges3__45__cpo5beginE)
_ZN34_INTERNAL_f4986f72_4_k_cu_99c66ed84cuda3std6ranges3__45__cpo5beginE:
	.zero		1
	.type		_ZN34_INTERNAL_f4986f72_4_k_cu_99c66ed84cuda3std3__436_GLOBAL__N__f4986f72_4_k_cu_99c66ed86ignoreE,@object
	.size		_ZN34_INTERNAL_f4986f72_4_k_cu_99c66ed84cuda3std3__436_GLOBAL__N__f4986f72_4_k_cu_99c66ed86ignoreE,(_ZN34_INTERNAL_f4986f72_4_k_cu_99c66ed84cuda3std6ranges3__45__cpo4dataE - _ZN34_INTERNAL_f4986f72_4_k_cu_99c66ed84cuda3std3__436_GLOBAL__N__f4986f72_4_k_cu_99c66ed86ignoreE)
_ZN34_INTERNAL_f4986f72_4_k_cu_99c66ed84cuda3std3__436_GLOBAL__N__f4986f72_4_k_cu_99c66ed86ignoreE:
	.zero		1
	.type		_ZN34_INTERNAL_f4986f72_4_k_cu_99c66ed84cuda3std6ranges3__45__cpo4dataE,@object
	.size		_ZN34_INTERNAL_f4986f72_4_k_cu_99c66ed84cuda3std6ranges3__45__cpo4dataE,(_ZN34_INTERNAL_f4986f72_4_k_cu_99c66ed86thrust24THRUST_300001_SM_1000_NS12placeholders2_7E - _ZN34_INTERNAL_f4986f72_4_k_cu_99c66ed84cuda3std6ranges3__45__cpo4dataE)
_ZN34_INTERNAL_f4986f72_4_k_cu_99c66ed84cuda3std6ranges3__45__cpo4dataE:
	.zero		1
	.type		_ZN34_INTERNAL_f4986f72_4_k_cu_99c66ed86thrust24THRUST_300001_SM_1000_NS12placeholders2_7E,@object
	.size		_ZN34_INTERNAL_f4986f72_4_k_cu_99c66ed86thrust24THRUST_300001_SM_1000_NS12placeholders2_7E,(_ZN34_INTERNAL_f4986f72_4_k_cu_99c66ed84cuda3std3__45__cpo6rbeginE - _ZN34_INTERNAL_f4986f72_4_k_cu_99c66ed86thrust24THRUST_300001_SM_1000_NS12placeholders2_7E)
_ZN34_INTERNAL_f4986f72_4_k_cu_99c66ed86thrust24THRUST_300001_SM_1000_NS12placeholders2_7E:
	.zero		1
	.type		_ZN34_INTERNAL_f4986f72_4_k_cu_99c66ed84cuda3std3__45__cpo6rbeginE,@object
	.size		_ZN34_INTERNAL_f4986f72_4_k_cu_99c66ed84cuda3std3__45__cpo6rbeginE,(_ZN34_INTERNAL_f4986f72_4_k_cu_99c66ed84cuda3std6ranges3__45__cpo7advanceE - _ZN34_INTERNAL_f4986f72_4_k_cu_99c66ed84cuda3std3__45__cpo6rbeginE)
_ZN34_INTERNAL_f4986f72_4_k_cu_99c66ed84cuda3std3__45__cpo6rbeginE:
	.zero		1
	.type		_ZN34_INTERNAL_f4986f72_4_k_cu_99c66ed84cuda3std6ranges3__45__cpo7advanceE,@object
	.size		_ZN34_INTERNAL_f4986f72_4_k_cu_99c66ed84cuda3std6ranges3__45__cpo7advanceE,(_ZN34_INTERNAL_f4986f72_4_k_cu_99c66ed84cuda3std3__47nulloptE - _ZN34_INTERNAL_f4986f72_4_k_cu_99c66ed84cuda3std6ranges3__45__cpo7advanceE)
_ZN34_INTERNAL_f4986f72_4_k_cu_99c66ed84cuda3std6ranges3__45__cpo7advanceE:
	.zero		1
	.type		_ZN34_INTERNAL_f4986f72_4_k_cu_99c66ed84cuda3std3__47nulloptE,@object
	.size		_ZN34_INTERNAL_f4986f72_4_k_cu_99c66ed84cuda3std3__47nulloptE,(_ZN34_INTERNAL_f4986f72_4_k_cu_99c66ed84cuda3std6ranges3__45__cpo8distanceE - _ZN34_INTERNAL_f4986f72_4_k_cu_99c66ed84cuda3std3__47nulloptE)
_ZN34_INTERNAL_f4986f72_4_k_cu_99c66ed84cuda3std3__47nulloptE:
	.zero		1
	.type		_ZN34_INTERNAL_f4986f72_4_k_cu_99c66ed84cuda3std6ranges3__45__cpo8distanceE,@object
	.size		_ZN34_INTERNAL_f4986f72_4_k_cu_99c66ed84cuda3std6ranges3__45__cpo8distanceE,(_ZN34_INTERNAL_f4986f72_4_k_cu_99c66ed86thrust24THRUST_300001_SM_1000_NS12placeholders2_6E - _ZN34_INTERNAL_f4986f72_4_k_cu_99c66ed84cuda3std6ranges3__45__cpo8distanceE)
_ZN34_INTERNAL_f4986f72_4_k_cu_99c66ed84cuda3std6ranges3__45__cpo8distanceE:
	.zero		1
	.type		_ZN34_INTERNAL_f4986f72_4_k_cu_99c66ed86thrust24THRUST_300001_SM_1000_NS12placeholders2_6E,@object
	.size		_ZN34_INTERNAL_f4986f72_4_k_cu_99c66ed86thrust24THRUST_300001_SM_1000_NS12placeholders2_6E,(_ZN34_INTERNAL_f4986f72_4_k_cu_99c66ed84cuda3std3__45__cpo4cendE - _ZN34_INTERNAL_f4986f72_4_k_cu_99c66ed86thrust24THRUST_300001_SM_1000_NS12placeholders2_6E)
_ZN34_INTERNAL_f4986f72_4_k_cu_99c66ed86thrust24THRUST_300001_SM_1000_NS12placeholders2_6E:
	.zero		1
	.type		_ZN34_INTERNAL_f4986f72_4_k_cu_99c66ed84cuda3std3__45__cpo4cendE,@object
	.size		_ZN34_INTERNAL_f4986f72_4_k_cu_99c66ed84cuda3std3__45__cpo4cendE,(_ZN34_INTERNAL_f4986f72_4_k_cu_99c66ed84cuda3std6ranges3__45__cpo4cendE - _ZN34_INTERNAL_f4986f72_4_k_cu_99c66ed84cuda3std3__45__cpo4cendE)
_ZN34_INTERNAL_f4986f72_4_k_cu_99c66ed84cuda3std3__45__cpo4cendE:
	.zero		1
	.type		_ZN34_INTERNAL_f4986f72_4_k_cu_99c66ed84cuda3std6ranges3__45__cpo4cendE,@object
	.size		_ZN34_INTERNAL_f4986f72_4_k_cu_99c66ed84cuda3std6ranges3__45__cpo4cendE,(_ZN34_INTERNAL_f4986f72_4_k_cu_99c66ed84cuda3std3__420unreachable_sentinelE - _ZN34_INTERNAL_f4986f72_4_k_cu_99c66ed84cuda3std6ranges3__45__cpo4cendE)
_ZN34_INTERNAL_f4986f72_4_k_cu_99c66ed84cuda3std6ranges3__45__cpo4cendE:
	.zero		1
	.type		_ZN34_INTERNAL_f4986f72_4_k_cu_99c66ed84cuda3std3__420unreachable_sentinelE,@object
	.size		_ZN34_INTERNAL_f4986f72_4_k_cu_99c66ed84cuda3std3__420unreachable_sentinelE,(_ZN34_INTERNAL_f4986f72_4_k_cu_99c66ed84cuda3std6ranges3__45__cpo5ssizeE - _ZN34_INTERNAL_f4986f72_4_k_cu_99c66ed84cuda3std3__420unreachable_sentinelE)
_ZN34_INTERNAL_f4986f72_4_k_cu_99c66ed84cuda3std3__420unreachable_sentinelE:
	.zero		1
	.type		_ZN34_INTERNAL_f4986f72_4_k_cu_99c66ed84cuda3std6ranges3__45__cpo5ssizeE,@object
	.size		_ZN34_INTERNAL_f4986f72_4_k_cu_99c66ed84cuda3std6ranges3__45__cpo5ssizeE,(_ZN34_INTERNAL_f4986f72_4_k_cu_99c66ed86thrust24THRUST_300001_SM_1000_NS12placeholders3_10E - _ZN34_INTERNAL_f4986f72_4_k_cu_99c66ed84cuda3std6ranges3__45__cpo5ssizeE)
_ZN34_INTERNAL_f4986f72_4_k_cu_99c66ed84cuda3std6ranges3__45__cpo5ssizeE:
	.zero		1
	.type		_ZN34_INTERNAL_f4986f72_4_k_cu_99c66ed86thrust24THRUST_300001_SM_1000_NS12placeholders3_10E,@object
	.size		_ZN34_INTERNAL_f4986f72_4_k_cu_99c66ed86thrust24THRUST_300001_SM_1000_NS12placeholders3_10E,(_ZN34_INTERNAL_f4986f72_4_k_cu_99c66ed84cuda3std3__45__cpo5crendE - _ZN34_INTERNAL_f4986f72_4_k_cu_99c66ed86thrust24THRUST_300001_SM_1000_NS12placeholders3_10E)
_ZN34_INTERNAL_f4986f72_4_k_cu_99c66ed86thrust24THRUST_300001_SM_1000_NS12placeholders3_10E:
	.zero		1
	.type		_ZN34_INTERNAL_f4986f72_4_k_cu_99c66ed84cuda3std3__45__cpo5crendE,@object
	.size		_ZN34_INTERNAL_f4986f72_4_k_cu_99c66ed84cuda3std3__45__cpo5crendE,(_ZN34_INTERNAL_f4986f72_4_k_cu_99c66ed84cuda3std6ranges3__45__cpo4prevE - _ZN34_INTERNAL_f4986f72_4_k_cu_99c66ed84cuda3std3__45__cpo5crendE)
_ZN34_INTERNAL_f4986f72_4_k_cu_99c66ed84cuda3std3__45__cpo5crendE:
	.zero		1
	.type		_ZN34_INTERNAL_f4986f72_4_k_cu_99c66ed84cuda3std6ranges3__45__cpo4prevE,@object
	.size		_ZN34_INTERNAL_f4986f72_4_k_cu_99c66ed84cuda3std6ranges3__45__cpo4prevE,(_ZN34_INTERNAL_f4986f72_4_k_cu_99c66ed84cuda3std6ranges3__45__cpo9iter_moveE - _ZN34_INTERNAL_f4986f72_4_k_cu_99c66ed84cuda3std6ranges3__45__cpo4prevE)
_ZN34_INTERNAL_f4986f72_4_k_cu_99c66ed84cuda3std6ranges3__45__cpo4prevE:
	.zero		1
	.type		_ZN34_INTERNAL_f4986f72_4_k_cu_99c66ed84cuda3std6ranges3__45__cpo9iter_moveE,@object
	.size		_ZN34_INTERNAL_f4986f72_4_k_cu_99c66ed84cuda3std6ranges3__45__cpo9iter_moveE,(_ZN34_INTERNAL_f4986f72_4_k_cu_99c66ed86thrust24THRUST_300001_SM_1000_NS12placeholders2_2E - _ZN34_INTERNAL_f4986f72_4_k_cu_99c66ed84cuda3std6ranges3__45__cpo9iter_moveE)
_ZN34_INTERNAL_f4986f72_4_k_cu_99c66ed84cuda3std6ranges3__45__cpo9iter_moveE:
	.zero		1
	.type		_ZN34_INTERNAL_f4986f72_4_k_cu_99c66ed86thrust24THRUST_300001_SM_1000_NS12placeholders2_2E,@object
	.size		_ZN34_INTERNAL_f4986f72_4_k_cu_99c66ed86thrust24THRUST_300001_SM_1000_NS12placeholders2_2E,(_ZN34_INTERNAL_f4986f72_4_k_cu_99c66ed86thrust24THRUST_300001_SM_1000_NS12placeholders2_4E - _ZN34_INTERNAL_f4986f72_4_k_cu_99c66ed86thrust24THRUST_300001_SM_1000_NS12placeholders2_2E)
_ZN34_INTERNAL_f4986f72_4_k_cu_99c66ed86thrust24THRUST_300001_SM_1000_NS12placeholders2_2E:
	.zero		1
	.type		_ZN34_INTERNAL_f4986f72_4_k_cu_99c66ed86thrust24THRUST_300001_SM_1000_NS12placeholders2_4E,@object
	.size		_ZN34_INTERNAL_f4986f72_4_k_cu_99c66ed86thrust24THRUST_300001_SM_1000_NS12placeholders2_4E,(_ZN34_INTERNAL_f4986f72_4_k_cu_99c66ed84cuda3std3__45__cpo3endE - _ZN34_INTERNAL_f4986f72_4_k_cu_99c66ed86thrust24THRUST_300001_SM_1000_NS12placeholders2_4E)
_ZN34_INTERNAL_f4986f72_4_k_cu_99c66ed86thrust24THRUST_300001_SM_1000_NS12placeholders2_4E:
	.zero		1
	.type		_ZN34_INTERNAL_f4986f72_4_k_cu_99c66ed84cuda3std3__45__cpo3endE,@object
	.size		_ZN34_INTERNAL_f4986f72_4_k_cu_99c66ed84cuda3std3__45__cpo3endE,(_ZN34_INTERNAL_f4986f72_4_k_cu_99c66ed84cuda3std6ranges3__45__cpo3endE - _ZN34_INTERNAL_f4986f72_4_k_cu_99c66ed84cuda3std3__45__cpo3endE)
_ZN34_INTERNAL_f4986f72_4_k_cu_99c66ed84cuda3std3__45__cpo3endE:
	.zero		1
	.type		_ZN34_INTERNAL_f4986f72_4_k_cu_99c66ed84cuda3std6ranges3__45__cpo3endE,@object
	.size		_ZN34_INTERNAL_f4986f72_4_k_cu_99c66ed84cuda3std6ranges3__45__cpo3endE,(_ZN34_INTERNAL_f4986f72_4_k_cu_99c66ed84cuda3std3__419piecewise_constructE - _ZN34_INTERNAL_f4986f72_4_k_cu_99c66ed84cuda3std6ranges3__45__cpo3endE)
_ZN34_INTERNAL_f4986f72_4_k_cu_99c66ed84cuda3std6ranges3__45__cpo3endE:
	.zero		1
	.type		_ZN34_INTERNAL_f4986f72_4_k_cu_99c66ed84cuda3std3__419piecewise_constructE,@object
	.size		_ZN34_INTERNAL_f4986f72_4_k_cu_99c66ed84cuda3std3__419piecewise_constructE,(_ZN34_INTERNAL_f4986f72_4_k_cu_99c66ed84cuda3std6ranges3__45__cpo5cdataE - _ZN34_INTERNAL_f4986f72_4_k_cu_99c66ed84cuda3std3__419piecewise_constructE)
_ZN34_INTERNAL_f4986f72_4_k_cu_99c66ed84cuda3std3__419piecewise_constructE:
	.zero		1
	.type		_ZN34_INTERNAL_f4986f72_4_k_cu_99c66ed84cuda3std6ranges3__45__cpo5cdataE,@object
	.size		_ZN34_INTERNAL_f4986f72_4_k_cu_99c66ed84cuda3std6ranges3__45__cpo5cdataE,(_ZN34_INTERNAL_f4986f72_4_k_cu_99c66ed86thrust24THRUST_300001_SM_1000_NS12placeholders2_8E - _ZN34_INTERNAL_f4986f72_4_k_cu_99c66ed84cuda3std6ranges3__45__cpo5cdataE)
_ZN34_INTERNAL_f4986f72_4_k_cu_99c66ed84cuda3std6ranges3__45__cpo5cdataE:
	.zero		1
	.type		_ZN34_INTERNAL_f4986f72_4_k_cu_99c66ed86thrust24THRUST_300001_SM_1000_NS12placeholders2_8E,@object
	.size		_ZN34_INTERNAL_f4986f72_4_k_cu_99c66ed86thrust24THRUST_300001_SM_1000_NS12placeholders2_8E,(_ZN34_INTERNAL_f4986f72_4_k_cu_99c66ed84cuda3std3__45__cpo4rendE - _ZN34_INTERNAL_f4986f72_4_k_cu_99c66ed86thrust24THRUST_300001_SM_1000_NS12placeholders2_8E)
_ZN34_INTERNAL_f4986f72_4_k_cu_99c66ed86thrust24THRUST_300001_SM_1000_NS12placeholders2_8E:
	.zero		1
	.type		_ZN34_INTERNAL_f4986f72_4_k_cu_99c66ed84cuda3std3__45__cpo4rendE,@object
	.size		_ZN34_INTERNAL_f4986f72_4_k_cu_99c66ed84cuda3std3__45__cpo4rendE,(_ZN34_INTERNAL_f4986f72_4_k_cu_99c66ed84cuda3std6ranges3__45__cpo9iter_swapE - _ZN34_INTERNAL_f4986f72_4_k_cu_99c66ed84cuda3std3__45__cpo4rendE)
_ZN34_INTERNAL_f4986f72_4_k_cu_99c66ed84cuda3std3__45__cpo4rendE:
	.zero		1
	.type		_ZN34_INTERNAL_f4986f72_4_k_cu_99c66ed84cuda3std6ranges3__45__cpo9iter_swapE,@object
	.size		_ZN34_INTERNAL_f4986f72_4_k_cu_99c66ed84cuda3std6ranges3__45__cpo9iter_swapE,(_ZN34_INTERNAL_f4986f72_4_k_cu_99c66ed84cuda3std3__48unexpectE - _ZN34_INTERNAL_f4986f72_4_k_cu_99c66ed84cuda3std6ranges3__45__cpo9iter_swapE)
_ZN34_INTERNAL_f4986f72_4_k_cu_99c66ed84cuda3std6ranges3__45__cpo9iter_swapE:
	.zero		1
	.type		_ZN34_INTERNAL_f4986f72_4_k_cu_99c66ed84cuda3std3__48unexpectE,@object
	.size		_ZN34_INTERNAL_f4986f72_4_k_cu_99c66ed84cuda3std3__48unexpectE,(_ZN34_INTERNAL_f4986f72_4_k_cu_99c66ed86thrust24THRUST_300001_SM_1000_NS6system6detail10sequential3seqE - _ZN34_INTERNAL_f4986f72_4_k_cu_99c66ed84cuda3std3__48unexpectE)
_ZN34_INTERNAL_f4986f72_4_k_cu_99c66ed84cuda3std3__48unexpectE:
	.zero		1
	.type		_ZN34_INTERNAL_f4986f72_4_k_cu_99c66ed86thrust24THRUST_300001_SM_1000_NS6system6detail10sequential3seqE,@object
	.size		_ZN34_INTERNAL_f4986f72_4_k_cu_99c66ed86thrust24THRUST_300001_SM_1000_NS6system6detail10sequential3seqE,(.L_29 - _ZN34_INTERNAL_f4986f72_4_k_cu_99c66ed86thrust24THRUST_300001_SM_1000_NS6system6detail10sequential3seqE)
_ZN34_INTERNAL_f4986f72_4_k_cu_99c66ed86thrust24THRUST_300001_SM_1000_NS6system6detail10sequential3seqE:
	.zero		1
.L_29:


//--------------------- .nv.shared.kernel_array_beam_slave_sincos_original --------------------------
	.section	.nv.shared.kernel_array_beam_slave_sincos_original,"aw",@nobits
	.sectionflags	@""
	.align	4
.nv.shared.kernel_array_beam_slave_sincos_original:
	.zero		5024


//--------------------- .nv.shared.kernel_array_beam_slave_sincos --------------------------
	.section	.nv.shared.kernel_array_beam_slave_sincos,"aw",@nobits
	.sectionflags	@""
	.align	4
.nv.shared.kernel_array_beam_slave_sincos:
	.zero		5024


//--------------------- .nv.constant0._ZN3cub18CUB_300001_SM_10006detail11EmptyKernelIvEEvv --------------------------
	.section	.nv.constant0._ZN3cub18CUB_300001_SM_10006detail11EmptyKernelIvEEvv,"a",@progbits
	.sectionflags	@""
	.align	4
.nv.constant0._ZN3cub18CUB_300001_SM_10006detail11EmptyKernelIvEEvv:
	.zero		896


//--------------------- .nv.constant0.kernel_array_beam_slave_sincos_original --------------------------
	.section	.nv.constant0.kernel_array_beam_slave_sincos_original,"a",@progbits
	.sectionflags	@""
	.align	4
.nv.constant0.kernel_array_beam_slave_sincos_original:
	.zero		948


//--------------------- .nv.constant0.kernel_array_beam_slave_sincos --------------------------
	.section	.nv.constant0.kernel_array_beam_slave_sincos,"a",@progbits
	.sectionflags	@""
	.align	4
.nv.constant0.kernel_array_beam_slave_sincos:
	.zero		948


//--------------------- SYMBOLS --------------------------

	.type		.nv.reservedSmem.offset0,@object
	.size		.nv.reservedSmem.offset0,0x4
	.type		.nv.reservedSmem.cap,@object
	.size		.nv.reservedSmem.cap,0x4
